//
// Generated by NVIDIA NVVM Compiler
//
// Compiler Build ID: CL-36424714
// Cuda compilation tools, release 13.0, V13.0.88
// Based on NVVM 20.0.0
//

.version 9.0
.target sm_100
.address_size 64

	// .globl	_Z7n_countPiS_ii
// _ZZ7n_countPiS_iiE6s_hist has been demoted
// _ZZ7n_countPiS_iiE10s_hist_ind has been demoted
// _ZZ7n_countPiS_iiE11ps_hist_ind has been demoted
// _ZZ7n_countPiS_iiE10s_hist_hit has been demoted
.extern .shared .align 16 .b8 s_words_len[];

.visible .entry _Z7n_countPiS_ii(
	.param .u64 .ptr .align 1 _Z7n_countPiS_ii_param_0,
	.param .u64 .ptr .align 1 _Z7n_countPiS_ii_param_1,
	.param .u32 _Z7n_countPiS_ii_param_2,
	.param .u32 _Z7n_countPiS_ii_param_3
)
{
	.reg .pred 	%p<116>;
	.reg .b16 	%rs<5>;
	.reg .b32 	%r<441>;
	.reg .b64 	%rd<49>;
	// demoted variable
	.shared .align 4 .b8 _ZZ7n_countPiS_iiE6s_hist[2048];
	// demoted variable
	.shared .align 4 .u32 _ZZ7n_countPiS_iiE10s_hist_ind;
	// demoted variable
	.shared .align 4 .u32 _ZZ7n_countPiS_iiE11ps_hist_ind;
	// demoted variable
	.shared .align 4 .u32 _ZZ7n_countPiS_iiE10s_hist_hit;
	ld.param.u64 	%rd3, [_Z7n_countPiS_ii_param_0];
	ld.param.u64 	%rd4, [_Z7n_countPiS_ii_param_1];
	ld.param.u32 	%r170, [_Z7n_countPiS_ii_param_2];
	ld.param.u32 	%r171, [_Z7n_countPiS_ii_param_3];
	cvta.to.global.u64 	%rd1, %rd3;
	cvta.to.global.u64 	%rd2, %rd4;
	mov.u32 	%r1, %ntid.x;
	mov.u32 	%r2, %tid.x;
	cvt.u16.u32 	%rs2, %r1;
	add.s16 	%rs3, %rs2, 511;
	div.u16 	%rs1, %rs3, %rs2;
	max.u16 	%rs4, %rs1, 1;
	cvt.u32.u16 	%r3, %rs4;
	and.b32  	%r4, %r3, 3;
	setp.lt.u16 	%p1, %rs1, 4;
	mov.b32 	%r400, 0;
	@%p1 bra 	$L__BB0_11;
	and.b32  	%r400, %r3, 4092;
	mov.b32 	%r402, 0;
$L__BB0_2:
	.pragma "nounroll";
	mad.lo.s32 	%r15, %r402, %r1, %r2;
	setp.gt.u32 	%p2, %r15, 511;
	@%p2 bra 	$L__BB0_4;
	shl.b32 	%r174, %r15, 2;
	mov.u32 	%r175, _ZZ7n_countPiS_iiE6s_hist;
	add.s32 	%r176, %r175, %r174;
	mov.b32 	%r177, 0;
	st.shared.u32 	[%r176], %r177;
	st.shared.u32 	[_ZZ7n_countPiS_iiE10s_hist_ind], %r177;
	st.shared.u32 	[_ZZ7n_countPiS_iiE10s_hist_hit], %r177;
$L__BB0_4:
	add.s32 	%r16, %r15, %r1;
	setp.gt.u32 	%p3, %r16, 511;
	@%p3 bra 	$L__BB0_6;
	shl.b32 	%r178, %r16, 2;
	mov.u32 	%r179, _ZZ7n_countPiS_iiE6s_hist;
	add.s32 	%r180, %r179, %r178;
	mov.b32 	%r181, 0;
	st.shared.u32 	[%r180], %r181;
	st.shared.u32 	[_ZZ7n_countPiS_iiE10s_hist_ind], %r181;
	st.shared.u32 	[_ZZ7n_countPiS_iiE10s_hist_hit], %r181;
$L__BB0_6:
	add.s32 	%r17, %r16, %r1;
	setp.gt.u32 	%p4, %r17, 511;
	@%p4 bra 	$L__BB0_8;
	shl.b32 	%r182, %r17, 2;
	mov.u32 	%r183, _ZZ7n_countPiS_iiE6s_hist;
	add.s32 	%r184, %r183, %r182;
	mov.b32 	%r185, 0;
	st.shared.u32 	[%r184], %r185;
	st.shared.u32 	[_ZZ7n_countPiS_iiE10s_hist_ind], %r185;
	st.shared.u32 	[_ZZ7n_countPiS_iiE10s_hist_hit], %r185;
$L__BB0_8:
	add.s32 	%r18, %r17, %r1;
	setp.gt.u32 	%p5, %r18, 511;
	@%p5 bra 	$L__BB0_10;
	shl.b32 	%r186, %r18, 2;
	mov.u32 	%r187, _ZZ7n_countPiS_iiE6s_hist;
	add.s32 	%r188, %r187, %r186;
	mov.b32 	%r189, 0;
	st.shared.u32 	[%r188], %r189;
	st.shared.u32 	[_ZZ7n_countPiS_iiE10s_hist_ind], %r189;
	st.shared.u32 	[_ZZ7n_countPiS_iiE10s_hist_hit], %r189;
$L__BB0_10:
	add.s32 	%r402, %r402, 4;
	setp.eq.s32 	%p6, %r402, %r400;
	@%p6 bra 	$L__BB0_11;
	bra.uni 	$L__BB0_2;
$L__BB0_11:
	setp.eq.s32 	%p7, %r4, 0;
	@%p7 bra 	$L__BB0_21;
	setp.eq.s32 	%p8, %r4, 1;
	@%p8 bra 	$L__BB0_18;
	mad.lo.s32 	%r7, %r400, %r1, %r2;
	setp.gt.u32 	%p9, %r7, 511;
	@%p9 bra 	$L__BB0_15;
	shl.b32 	%r190, %r7, 2;
	mov.u32 	%r191, _ZZ7n_countPiS_iiE6s_hist;
	add.s32 	%r192, %r191, %r190;
	mov.b32 	%r193, 0;
	st.shared.u32 	[%r192], %r193;
	st.shared.u32 	[_ZZ7n_countPiS_iiE10s_hist_ind], %r193;
	st.shared.u32 	[_ZZ7n_countPiS_iiE10s_hist_hit], %r193;
$L__BB0_15:
	add.s32 	%r8, %r7, %r1;
	setp.gt.u32 	%p10, %r8, 511;
	@%p10 bra 	$L__BB0_17;
	shl.b32 	%r194, %r8, 2;
	mov.u32 	%r195, _ZZ7n_countPiS_iiE6s_hist;
	add.s32 	%r196, %r195, %r194;
	mov.b32 	%r197, 0;
	st.shared.u32 	[%r196], %r197;
	st.shared.u32 	[_ZZ7n_countPiS_iiE10s_hist_ind], %r197;
	st.shared.u32 	[_ZZ7n_countPiS_iiE10s_hist_hit], %r197;
$L__BB0_17:
	add.s32 	%r400, %r400, 2;
$L__BB0_18:
	and.b32  	%r198, %r3, 1;
	setp.eq.b32 	%p11, %r198, 1;
	not.pred 	%p12, %p11;
	@%p12 bra 	$L__BB0_21;
	mad.lo.s32 	%r11, %r400, %r1, %r2;
	setp.gt.u32 	%p13, %r11, 511;
	@%p13 bra 	$L__BB0_21;
	shl.b32 	%r199, %r11, 2;
	mov.u32 	%r200, _ZZ7n_countPiS_iiE6s_hist;
	add.s32 	%r201, %r200, %r199;
	mov.b32 	%r202, 0;
	st.shared.u32 	[%r201], %r202;
	st.shared.u32 	[_ZZ7n_countPiS_iiE10s_hist_ind], %r202;
	st.shared.u32 	[_ZZ7n_countPiS_iiE10s_hist_hit], %r202;
$L__BB0_21:
	setp.lt.s32 	%p14, %r170, 1;
	mov.b32 	%r409, 1;
	@%p14 bra 	$L__BB0_28;
	and.b32  	%r12, %r170, 3;
	setp.lt.u32 	%p15, %r170, 4;
	mov.b32 	%r409, 1;
	@%p15 bra 	$L__BB0_25;
	and.b32  	%r13, %r170, 2147483644;
	mov.b32 	%r404, 0;
	mov.b32 	%r409, 1;
$L__BB0_24:
	mul.lo.s32 	%r409, %r409, 160000;
	add.s32 	%r404, %r404, 4;
	setp.ne.s32 	%p16, %r404, %r13;
	@%p16 bra 	$L__BB0_24;
$L__BB0_25:
	setp.eq.s32 	%p17, %r12, 0;
	@%p17 bra 	$L__BB0_28;
	mov.b32 	%r408, 0;
$L__BB0_27:
	.pragma "nounroll";
	mul.lo.s32 	%r409, %r409, 20;
	add.s32 	%r408, %r408, 1;
	setp.ne.s32 	%p18, %r408, %r12;
	@%p18 bra 	$L__BB0_27;
$L__BB0_28:
	shl.b32 	%r209, %r170, 2;
	mov.u32 	%r210, s_words_len;
	add.s32 	%r31, %r210, %r209;
	shr.u32 	%r32, %r409, 9;
	setp.ge.u32 	%p19, %r2, %r32;
	@%p19 bra 	$L__BB0_30;
	shl.b32 	%r211, %r2, 2;
	add.s32 	%r212, %r31, %r211;
	mov.b32 	%r213, 0;
	st.shared.u32 	[%r212+8188], %r213;
$L__BB0_30:
	bar.sync 	0;
	mov.u32 	%r214, %ctaid.x;
	mul.lo.s32 	%r215, %r214, %r1;
	shl.b32 	%r216, %r215, 3;
	add.s32 	%r33, %r216, %r2;
	shl.b32 	%r34, %r1, 3;
	add.s32 	%r218, %r34, %r170;
	add.s32 	%r35, %r218, -1;
	setp.ge.s32 	%p20, %r33, %r171;
	setp.ge.s32 	%p21, %r2, %r35;
	or.pred  	%p22, %p20, %p21;
	@%p22 bra 	$L__BB0_32;
	mul.wide.u32 	%rd5, %r33, 4;
	add.s64 	%rd6, %rd1, %rd5;
	ld.global.u32 	%r219, [%rd6];
	shl.b32 	%r220, %r2, 2;
	add.s32 	%r222, %r210, %r220;
	st.shared.u32 	[%r222], %r219;
$L__BB0_32:
	add.s32 	%r36, %r33, %r1;
	setp.ge.s32 	%p23, %r36, %r171;
	@%p23 bra 	$L__BB0_35;
	add.s32 	%r37, %r1, %r2;
	setp.ge.s32 	%p24, %r37, %r35;
	@%p24 bra 	$L__BB0_35;
	mul.wide.u32 	%rd7, %r36, 4;
	add.s64 	%rd8, %rd1, %rd7;
	ld.global.u32 	%r223, [%rd8];
	shl.b32 	%r224, %r37, 2;
	add.s32 	%r226, %r210, %r224;
	st.shared.u32 	[%r226], %r223;
$L__BB0_35:
	add.s32 	%r38, %r36, %r1;
	setp.ge.s32 	%p25, %r38, %r171;
	@%p25 bra 	$L__BB0_38;
	shl.b32 	%r227, %r1, 1;
	add.s32 	%r39, %r227, %r2;
	setp.ge.s32 	%p26, %r39, %r35;
	@%p26 bra 	$L__BB0_38;
	mul.wide.u32 	%rd9, %r38, 4;
	add.s64 	%rd10, %rd1, %rd9;
	ld.global.u32 	%r228, [%rd10];
	shl.b32 	%r229, %r39, 2;
	add.s32 	%r231, %r210, %r229;
	st.shared.u32 	[%r231], %r228;
$L__BB0_38:
	add.s32 	%r40, %r38, %r1;
	setp.ge.s32 	%p27, %r40, %r171;
	@%p27 bra 	$L__BB0_41;
	mad.lo.s32 	%r41, %r1, 3, %r2;
	setp.ge.s32 	%p28, %r41, %r35;
	@%p28 bra 	$L__BB0_41;
	mul.wide.u32 	%rd11, %r40, 4;
	add.s64 	%rd12, %rd1, %rd11;
	ld.global.u32 	%r232, [%rd12];
	shl.b32 	%r233, %r41, 2;
	add.s32 	%r235, %r210, %r233;
	st.shared.u32 	[%r235], %r232;
$L__BB0_41:
	add.s32 	%r42, %r40, %r1;
	setp.ge.s32 	%p29, %r42, %r171;
	@%p29 bra 	$L__BB0_44;
	shl.b32 	%r236, %r1, 2;
	add.s32 	%r43, %r236, %r2;
	setp.ge.s32 	%p30, %r43, %r35;
	@%p30 bra 	$L__BB0_44;
	mul.wide.u32 	%rd13, %r42, 4;
	add.s64 	%rd14, %rd1, %rd13;
	ld.global.u32 	%r237, [%rd14];
	shl.b32 	%r238, %r43, 2;
	add.s32 	%r240, %r210, %r238;
	st.shared.u32 	[%r240], %r237;
$L__BB0_44:
	add.s32 	%r44, %r42, %r1;
	setp.ge.s32 	%p31, %r44, %r171;
	@%p31 bra 	$L__BB0_47;
	mad.lo.s32 	%r45, %r1, 5, %r2;
	setp.ge.s32 	%p32, %r45, %r35;
	@%p32 bra 	$L__BB0_47;
	mul.wide.u32 	%rd15, %r44, 4;
	add.s64 	%rd16, %rd1, %rd15;
	ld.global.u32 	%r241, [%rd16];
	shl.b32 	%r242, %r45, 2;
	add.s32 	%r244, %r210, %r242;
	st.shared.u32 	[%r244], %r241;
$L__BB0_47:
	add.s32 	%r46, %r44, %r1;
	setp.ge.s32 	%p33, %r46, %r171;
	@%p33 bra 	$L__BB0_50;
	mad.lo.s32 	%r47, %r1, 6, %r2;
	setp.ge.s32 	%p34, %r47, %r35;
	@%p34 bra 	$L__BB0_50;
	mul.wide.u32 	%rd17, %r46, 4;
	add.s64 	%rd18, %rd1, %rd17;
	ld.global.u32 	%r245, [%rd18];
	shl.b32 	%r246, %r47, 2;
	add.s32 	%r248, %r210, %r246;
	st.shared.u32 	[%r248], %r245;
$L__BB0_50:
	add.s32 	%r48, %r46, %r1;
	setp.ge.s32 	%p35, %r48, %r171;
	@%p35 bra 	$L__BB0_53;
	mad.lo.s32 	%r49, %r1, 7, %r2;
	setp.ge.s32 	%p36, %r49, %r35;
	@%p36 bra 	$L__BB0_53;
	mul.wide.u32 	%rd19, %r48, 4;
	add.s64 	%rd20, %rd1, %rd19;
	ld.global.u32 	%r249, [%rd20];
	shl.b32 	%r250, %r49, 2;
	add.s32 	%r252, %r210, %r250;
	st.shared.u32 	[%r252], %r249;
$L__BB0_53:
	add.s32 	%r50, %r48, %r1;
	setp.ge.s32 	%p37, %r50, %r171;
	@%p37 bra 	$L__BB0_56;
	add.s32 	%r51, %r34, %r2;
	setp.ge.s32 	%p38, %r51, %r35;
	@%p38 bra 	$L__BB0_56;
	mul.wide.u32 	%rd21, %r50, 4;
	add.s64 	%rd22, %rd1, %rd21;
	ld.global.u32 	%r253, [%rd22];
	shl.b32 	%r254, %r51, 2;
	add.s32 	%r256, %r210, %r254;
	st.shared.u32 	[%r256], %r253;
$L__BB0_56:
	bar.sync 	0;
	sub.s32 	%r52, %r171, %r170;
	add.s32 	%r53, %r170, -2;
	add.s32 	%r54, %r32, -1;
	and.b32  	%r258, %r32, 7;
	add.s32 	%r55, %r258, -1;
	and.b32  	%r56, %r32, 8388600;
	and.b32  	%r57, %r409, 3584;
	and.b32  	%r58, %r409, 1536;
	and.b32  	%r59, %r409, 512;
	and.b32  	%r60, %r3, 4092;
	mov.b32 	%r410, 0;
$L__BB0_57:
	mul.lo.s32 	%r62, %r410, %r1;
	add.s32 	%r259, %r33, %r62;
	setp.gt.s32 	%p39, %r259, %r52;
	@%p39 bra 	$L__BB0_73;
	setp.lt.s32 	%p40, %r170, 1;
	mov.b32 	%r419, 0;
	@%p40 bra 	$L__BB0_70;
	add.s32 	%r63, %r62, %r2;
	mov.b32 	%r412, 0;
	mov.u32 	%r411, %r170;
	mov.u32 	%r419, %r412;
$L__BB0_60:
	add.s32 	%r411, %r411, -1;
	add.s32 	%r263, %r63, %r412;
	shl.b32 	%r264, %r263, 2;
	mov.u32 	%r265, s_words_len;
	add.s32 	%r266, %r265, %r264;
	ld.shared.u32 	%r68, [%r266];
	sub.s32 	%r267, %r412, %r170;
	setp.gt.s32 	%p41, %r267, -2;
	mov.b32 	%r418, 1;
	@%p41 bra 	$L__BB0_69;
	and.b32  	%r69, %r411, 3;
	sub.s32 	%r270, %r53, %r412;
	setp.lt.u32 	%p42, %r270, 3;
	mov.b32 	%r417, 20;
	@%p42 bra 	$L__BB0_65;
	and.b32  	%r272, %r411, -4;
	neg.s32 	%r414, %r272;
	mov.b32 	%r418, 1;
$L__BB0_63:
	mov.u32 	%r72, %r418;
	mul.lo.s32 	%r418, %r72, 160000;
	add.s32 	%r414, %r414, 4;
	setp.ne.s32 	%p43, %r414, 0;
	@%p43 bra 	$L__BB0_63;
	mul.lo.s32 	%r417, %r72, 3200000;
$L__BB0_65:
	setp.eq.s32 	%p44, %r69, 0;
	@%p44 bra 	$L__BB0_69;
	setp.eq.s32 	%p45, %r69, 1;
	@%p45 bra 	$L__BB0_68;
	setp.eq.s32 	%p46, %r69, 2;
	selp.b32 	%r273, 20, 400, %p46;
	mul.lo.s32 	%r418, %r417, %r273;
	bra.uni 	$L__BB0_69;
$L__BB0_68:
	mov.u32 	%r418, %r417;
$L__BB0_69:
	add.s32 	%r274, %r68, -1;
	mad.lo.s32 	%r419, %r418, %r274, %r419;
	add.s32 	%r412, %r412, 1;
	setp.ne.s32 	%p47, %r412, %r170;
	@%p47 bra 	$L__BB0_60;
$L__BB0_70:
	ld.shared.u32 	%r275, [_ZZ7n_countPiS_iiE10s_hist_ind];
	setp.lt.s32 	%p48, %r419, %r275;
	add.s32 	%r276, %r275, 512;
	setp.ge.s32 	%p49, %r419, %r276;
	or.pred  	%p50, %p48, %p49;
	@%p50 bra 	$L__BB0_72;
	sub.s32 	%r285, %r419, %r275;
	shl.b32 	%r286, %r285, 2;
	mov.u32 	%r287, _ZZ7n_countPiS_iiE6s_hist;
	add.s32 	%r288, %r287, %r286;
	atom.shared.add.u32 	%r289, [%r288], 1;
	atom.shared.add.u32 	%r290, [_ZZ7n_countPiS_iiE10s_hist_hit], 1;
	bra.uni 	$L__BB0_73;
$L__BB0_72:
	mul.wide.s32 	%rd23, %r419, 4;
	add.s64 	%rd24, %rd2, %rd23;
	atom.global.add.u32 	%r277, [%rd24], 1;
	shr.s32 	%r278, %r419, 31;
	shr.u32 	%r279, %r278, 23;
	add.s32 	%r280, %r419, %r279;
	shr.s32 	%r281, %r280, 9;
	shl.b32 	%r282, %r281, 2;
	add.s32 	%r283, %r31, %r282;
	atom.shared.add.u32 	%r284, [%r283+8188], 1;
$L__BB0_73:
	bar.sync 	0;
	setp.ne.s32 	%p51, %r410, 2;
	@%p51 bra 	$L__BB0_153;
	setp.ne.s32 	%p52, %r2, 0;
	@%p52 bra 	$L__BB0_117;
	setp.lt.u32 	%p53, %r409, 512;
	ld.shared.u32 	%r291, [_ZZ7n_countPiS_iiE10s_hist_ind];
	st.shared.u32 	[_ZZ7n_countPiS_iiE11ps_hist_ind], %r291;
	@%p53 bra 	$L__BB0_116;
	setp.lt.u32 	%p54, %r54, 7;
	mov.b32 	%r422, 0;
	ld.shared.u32 	%r84, [_ZZ7n_countPiS_iiE10s_hist_hit];
	@%p54 bra 	$L__BB0_95;
	mov.b32 	%r420, 0;
$L__BB0_78:
	.pragma "nounroll";
	shl.b32 	%r294, %r420, 2;
	add.s32 	%r86, %r31, %r294;
	ld.shared.u32 	%r295, [%r86+8188];
	setp.le.s32 	%p55, %r295, %r84;
	@%p55 bra 	$L__BB0_80;
	shl.b32 	%r296, %r420, 9;
	st.shared.u32 	[_ZZ7n_countPiS_iiE10s_hist_ind], %r296;
$L__BB0_80:
	ld.shared.u32 	%r297, [%r86+8192];
	setp.le.s32 	%p56, %r297, %r84;
	@%p56 bra 	$L__BB0_82;
	shl.b32 	%r298, %r420, 9;
	add.s32 	%r299, %r298, 512;
	st.shared.u32 	[_ZZ7n_countPiS_iiE10s_hist_ind], %r299;
$L__BB0_82:
	ld.shared.u32 	%r300, [%r86+8196];
	setp.le.s32 	%p57, %r300, %r84;
	@%p57 bra 	$L__BB0_84;
	shl.b32 	%r301, %r420, 9;
	add.s32 	%r302, %r301, 1024;
	st.shared.u32 	[_ZZ7n_countPiS_iiE10s_hist_ind], %r302;
$L__BB0_84:
	ld.shared.u32 	%r303, [%r86+8200];
	setp.le.s32 	%p58, %r303, %r84;
	@%p58 bra 	$L__BB0_86;
	shl.b32 	%r304, %r420, 9;
	add.s32 	%r305, %r304, 1536;
	st.shared.u32 	[_ZZ7n_countPiS_iiE10s_hist_ind], %r305;
$L__BB0_86:
	ld.shared.u32 	%r306, [%r86+8204];
	setp.le.s32 	%p59, %r306, %r84;
	@%p59 bra 	$L__BB0_88;
	shl.b32 	%r307, %r420, 9;
	add.s32 	%r308, %r307, 2048;
	st.shared.u32 	[_ZZ7n_countPiS_iiE10s_hist_ind], %r308;
$L__BB0_88:
	ld.shared.u32 	%r309, [%r86+8208];
	setp.le.s32 	%p60, %r309, %r84;
	@%p60 bra 	$L__BB0_90;
	shl.b32 	%r310, %r420, 9;
	add.s32 	%r311, %r310, 2560;
	st.shared.u32 	[_ZZ7n_countPiS_iiE10s_hist_ind], %r311;
$L__BB0_90:
	ld.shared.u32 	%r312, [%r86+8212];
	setp.le.s32 	%p61, %r312, %r84;
	@%p61 bra 	$L__BB0_92;
	shl.b32 	%r313, %r420, 9;
	add.s32 	%r314, %r313, 3072;
	st.shared.u32 	[_ZZ7n_countPiS_iiE10s_hist_ind], %r314;
$L__BB0_92:
	ld.shared.u32 	%r315, [%r86+8216];
	setp.le.s32 	%p62, %r315, %r84;
	@%p62 bra 	$L__BB0_94;
	shl.b32 	%r316, %r420, 9;
	add.s32 	%r317, %r316, 3584;
	st.shared.u32 	[_ZZ7n_countPiS_iiE10s_hist_ind], %r317;
$L__BB0_94:
	add.s32 	%r420, %r420, 8;
	setp.ne.s32 	%p63, %r420, %r56;
	mov.u32 	%r422, %r56;
	@%p63 bra 	$L__BB0_78;
$L__BB0_95:
	setp.eq.s32 	%p64, %r57, 0;
	@%p64 bra 	$L__BB0_116;
	setp.lt.u32 	%p65, %r55, 3;
	@%p65 bra 	$L__BB0_106;
	shl.b32 	%r318, %r422, 2;
	add.s32 	%r89, %r31, %r318;
	ld.shared.u32 	%r319, [%r89+8188];
	setp.le.s32 	%p66, %r319, %r84;
	@%p66 bra 	$L__BB0_99;
	shl.b32 	%r320, %r422, 9;
	st.shared.u32 	[_ZZ7n_countPiS_iiE10s_hist_ind], %r320;
$L__BB0_99:
	ld.shared.u32 	%r321, [%r89+8192];
	setp.le.s32 	%p67, %r321, %r84;
	@%p67 bra 	$L__BB0_101;
	shl.b32 	%r322, %r422, 9;
	add.s32 	%r323, %r322, 512;
	st.shared.u32 	[_ZZ7n_countPiS_iiE10s_hist_ind], %r323;
$L__BB0_101:
	ld.shared.u32 	%r324, [%r89+8196];
	setp.le.s32 	%p68, %r324, %r84;
	@%p68 bra 	$L__BB0_103;
	shl.b32 	%r325, %r422, 9;
	add.s32 	%r326, %r325, 1024;
	st.shared.u32 	[_ZZ7n_countPiS_iiE10s_hist_ind], %r326;
$L__BB0_103:
	ld.shared.u32 	%r327, [%r89+8200];
	setp.le.s32 	%p69, %r327, %r84;
	@%p69 bra 	$L__BB0_105;
	shl.b32 	%r328, %r422, 9;
	add.s32 	%r329, %r328, 1536;
	st.shared.u32 	[_ZZ7n_countPiS_iiE10s_hist_ind], %r329;
$L__BB0_105:
	add.s32 	%r422, %r422, 4;
$L__BB0_106:
	setp.eq.s32 	%p70, %r58, 0;
	@%p70 bra 	$L__BB0_116;
	setp.eq.s32 	%p71, %r58, 512;
	@%p71 bra 	$L__BB0_113;
	shl.b32 	%r330, %r422, 2;
	add.s32 	%r92, %r31, %r330;
	ld.shared.u32 	%r331, [%r92+8188];
	setp.le.s32 	%p72, %r331, %r84;
	@%p72 bra 	$L__BB0_110;
	shl.b32 	%r332, %r422, 9;
	st.shared.u32 	[_ZZ7n_countPiS_iiE10s_hist_ind], %r332;
$L__BB0_110:
	ld.shared.u32 	%r333, [%r92+8192];
	setp.le.s32 	%p73, %r333, %r84;
	@%p73 bra 	$L__BB0_112;
	shl.b32 	%r334, %r422, 9;
	add.s32 	%r335, %r334, 512;
	st.shared.u32 	[_ZZ7n_countPiS_iiE10s_hist_ind], %r335;
$L__BB0_112:
	add.s32 	%r422, %r422, 2;
$L__BB0_113:
	setp.eq.s32 	%p74, %r59, 0;
	@%p74 bra 	$L__BB0_116;
	shl.b32 	%r336, %r422, 2;
	add.s32 	%r337, %r31, %r336;
	ld.shared.u32 	%r338, [%r337+8188];
	setp.le.s32 	%p75, %r338, %r84;
	@%p75 bra 	$L__BB0_116;
	shl.b32 	%r339, %r422, 9;
	st.shared.u32 	[_ZZ7n_countPiS_iiE10s_hist_ind], %r339;
$L__BB0_116:
	mov.b32 	%r340, 0;
	st.shared.u32 	[_ZZ7n_countPiS_iiE10s_hist_hit], %r340;
$L__BB0_117:
	bar.sync 	0;
	ld.shared.u32 	%r95, [_ZZ7n_countPiS_iiE11ps_hist_ind];
	ld.shared.u32 	%r341, [_ZZ7n_countPiS_iiE10s_hist_ind];
	setp.eq.s32 	%p76, %r95, %r341;
	@%p76 bra 	$L__BB0_153;
	setp.lt.u16 	%p77, %rs1, 4;
	mov.b32 	%r425, 0;
	@%p77 bra 	$L__BB0_137;
	mov.b32 	%r424, 0;
$L__BB0_120:
	mad.lo.s32 	%r97, %r424, %r1, %r2;
	setp.gt.u32 	%p78, %r97, 511;
	@%p78 bra 	$L__BB0_124;
	add.s32 	%r98, %r97, %r95;
	setp.ge.s32 	%p79, %r98, %r409;
	shl.b32 	%r344, %r97, 2;
	mov.u32 	%r345, _ZZ7n_countPiS_iiE6s_hist;
	add.s32 	%r99, %r345, %r344;
	@%p79 bra 	$L__BB0_123;
	mul.wide.s32 	%rd25, %r98, 4;
	add.s64 	%rd26, %rd2, %rd25;
	ld.shared.u32 	%r346, [%r99];
	atom.global.add.u32 	%r347, [%rd26], %r346;
$L__BB0_123:
	mov.b32 	%r348, 0;
	st.shared.u32 	[%r99], %r348;
$L__BB0_124:
	add.s32 	%r100, %r97, %r1;
	setp.gt.u32 	%p80, %r100, 511;
	@%p80 bra 	$L__BB0_128;
	add.s32 	%r101, %r100, %r95;
	setp.ge.s32 	%p81, %r101, %r409;
	shl.b32 	%r349, %r100, 2;
	mov.u32 	%r350, _ZZ7n_countPiS_iiE6s_hist;
	add.s32 	%r102, %r350, %r349;
	@%p81 bra 	$L__BB0_127;
	mul.wide.s32 	%rd27, %r101, 4;
	add.s64 	%rd28, %rd2, %rd27;
	ld.shared.u32 	%r351, [%r102];
	atom.global.add.u32 	%r352, [%rd28], %r351;
$L__BB0_127:
	mov.b32 	%r353, 0;
	st.shared.u32 	[%r102], %r353;
$L__BB0_128:
	add.s32 	%r103, %r100, %r1;
	setp.gt.u32 	%p82, %r103, 511;
	@%p82 bra 	$L__BB0_132;
	add.s32 	%r104, %r103, %r95;
	setp.ge.s32 	%p83, %r104, %r409;
	shl.b32 	%r354, %r103, 2;
	mov.u32 	%r355, _ZZ7n_countPiS_iiE6s_hist;
	add.s32 	%r105, %r355, %r354;
	@%p83 bra 	$L__BB0_131;
	mul.wide.s32 	%rd29, %r104, 4;
	add.s64 	%rd30, %rd2, %rd29;
	ld.shared.u32 	%r356, [%r105];
	atom.global.add.u32 	%r357, [%rd30], %r356;
$L__BB0_131:
	mov.b32 	%r358, 0;
	st.shared.u32 	[%r105], %r358;
$L__BB0_132:
	add.s32 	%r106, %r103, %r1;
	setp.gt.u32 	%p84, %r106, 511;
	@%p84 bra 	$L__BB0_136;
	add.s32 	%r107, %r106, %r95;
	setp.ge.s32 	%p85, %r107, %r409;
	shl.b32 	%r359, %r106, 2;
	mov.u32 	%r360, _ZZ7n_countPiS_iiE6s_hist;
	add.s32 	%r108, %r360, %r359;
	@%p85 bra 	$L__BB0_135;
	mul.wide.s32 	%rd31, %r107, 4;
	add.s64 	%rd32, %rd2, %rd31;
	ld.shared.u32 	%r361, [%r108];
	atom.global.add.u32 	%r362, [%rd32], %r361;
$L__BB0_135:
	mov.b32 	%r363, 0;
	st.shared.u32 	[%r108], %r363;
$L__BB0_136:
	add.s32 	%r424, %r424, 4;
	setp.ne.s32 	%p86, %r424, %r60;
	mov.u32 	%r425, %r60;
	@%p86 bra 	$L__BB0_120;
$L__BB0_137:
	setp.eq.s32 	%p87, %r4, 0;
	@%p87 bra 	$L__BB0_152;
	mad.lo.s32 	%r111, %r425, %r1, %r2;
	setp.gt.u32 	%p88, %r111, 511;
	@%p88 bra 	$L__BB0_142;
	add.s32 	%r112, %r111, %r95;
	setp.ge.s32 	%p89, %r112, %r409;
	shl.b32 	%r364, %r111, 2;
	mov.u32 	%r365, _ZZ7n_countPiS_iiE6s_hist;
	add.s32 	%r113, %r365, %r364;
	@%p89 bra 	$L__BB0_141;
	mul.wide.s32 	%rd33, %r112, 4;
	add.s64 	%rd34, %rd2, %rd33;
	ld.shared.u32 	%r366, [%r113];
	atom.global.add.u32 	%r367, [%rd34], %r366;
$L__BB0_141:
	mov.b32 	%r368, 0;
	st.shared.u32 	[%r113], %r368;
$L__BB0_142:
	setp.eq.s32 	%p90, %r4, 1;
	@%p90 bra 	$L__BB0_152;
	add.s32 	%r114, %r111, %r1;
	setp.gt.u32 	%p91, %r114, 511;
	@%p91 bra 	$L__BB0_147;
	add.s32 	%r115, %r114, %r95;
	setp.ge.s32 	%p92, %r115, %r409;
	shl.b32 	%r369, %r114, 2;
	mov.u32 	%r370, _ZZ7n_countPiS_iiE6s_hist;
	add.s32 	%r116, %r370, %r369;
	@%p92 bra 	$L__BB0_146;
	mul.wide.s32 	%rd35, %r115, 4;
	add.s64 	%rd36, %rd2, %rd35;
	ld.shared.u32 	%r371, [%r116];
	atom.global.add.u32 	%r372, [%rd36], %r371;
$L__BB0_146:
	mov.b32 	%r373, 0;
	st.shared.u32 	[%r116], %r373;
$L__BB0_147:
	setp.eq.s32 	%p93, %r4, 2;
	@%p93 bra 	$L__BB0_152;
	add.s32 	%r117, %r114, %r1;
	setp.gt.u32 	%p94, %r117, 511;
	@%p94 bra 	$L__BB0_152;
	add.s32 	%r118, %r117, %r95;
	setp.ge.s32 	%p95, %r118, %r409;
	shl.b32 	%r374, %r117, 2;
	mov.u32 	%r375, _ZZ7n_countPiS_iiE6s_hist;
	add.s32 	%r119, %r375, %r374;
	@%p95 bra 	$L__BB0_151;
	mul.wide.s32 	%rd37, %r118, 4;
	add.s64 	%rd38, %rd2, %rd37;
	ld.shared.u32 	%r376, [%r119];
	atom.global.add.u32 	%r377, [%rd38], %r376;
$L__BB0_151:
	mov.b32 	%r378, 0;
	st.shared.u32 	[%r119], %r378;
$L__BB0_152:
	bar.sync 	0;
$L__BB0_153:
	add.s32 	%r410, %r410, 1;
	setp.ne.s32 	%p96, %r410, 8;
	@%p96 bra 	$L__BB0_57;
	setp.lt.u16 	%p97, %rs1, 4;
	bar.sync 	0;
	mov.b32 	%r436, 0;
	ld.shared.u32 	%r121, [_ZZ7n_countPiS_iiE10s_hist_ind];
	@%p97 bra 	$L__BB0_165;
	and.b32  	%r381, %r3, 65532;
	neg.s32 	%r435, %r381;
	add.s32 	%r434, %r2, %r121;
	shl.b32 	%r124, %r1, 2;
	add.s32 	%r433, %r2, %r1;
	shl.b32 	%r126, %r2, 2;
	shl.b32 	%r127, %r1, 4;
	add.s32 	%r128, %r126, %r124;
	shl.b32 	%r382, %r1, 1;
	add.s32 	%r431, %r2, %r382;
	add.s32 	%r130, %r126, %r34;
	mul.lo.s32 	%r383, %r1, 3;
	add.s32 	%r430, %r2, %r383;
	mad.lo.s32 	%r132, %r1, 12, %r126;
	add.s32 	%r429, %r434, %r383;
	add.s32 	%r428, %r434, %r382;
	add.s32 	%r427, %r433, %r121;
	mov.u32 	%r432, _ZZ7n_countPiS_iiE6s_hist;
	mov.u32 	%r426, %r2;
$L__BB0_156:
	setp.gt.u32 	%p98, %r426, 511;
	setp.ge.s32 	%p99, %r434, %r409;
	or.pred  	%p100, %p98, %p99;
	@%p100 bra 	$L__BB0_158;
	mul.wide.s32 	%rd39, %r434, 4;
	add.s64 	%rd40, %rd2, %rd39;
	add.s32 	%r384, %r432, %r126;
	ld.shared.u32 	%r385, [%r384];
	atom.global.add.u32 	%r386, [%rd40], %r385;
$L__BB0_158:
	setp.gt.u32 	%p101, %r433, 511;
	setp.ge.s32 	%p102, %r427, %r409;
	or.pred  	%p103, %p101, %p102;
	@%p103 bra 	$L__BB0_160;
	mul.wide.s32 	%rd41, %r427, 4;
	add.s64 	%rd42, %rd2, %rd41;
	add.s32 	%r387, %r432, %r128;
	ld.shared.u32 	%r388, [%r387];
	atom.global.add.u32 	%r389, [%rd42], %r388;
$L__BB0_160:
	setp.gt.u32 	%p104, %r431, 511;
	setp.ge.s32 	%p105, %r428, %r409;
	or.pred  	%p106, %p104, %p105;
	@%p106 bra 	$L__BB0_162;
	mul.wide.s32 	%rd43, %r428, 4;
	add.s64 	%rd44, %rd2, %rd43;
	add.s32 	%r390, %r432, %r130;
	ld.shared.u32 	%r391, [%r390];
	atom.global.add.u32 	%r392, [%rd44], %r391;
$L__BB0_162:
	setp.gt.u32 	%p107, %r430, 511;
	setp.ge.s32 	%p108, %r429, %r409;
	or.pred  	%p109, %p107, %p108;
	@%p109 bra 	$L__BB0_164;
	mul.wide.s32 	%rd45, %r429, 4;
	add.s64 	%rd46, %rd2, %rd45;
	add.s32 	%r393, %r432, %r132;
	ld.shared.u32 	%r394, [%r393];
	atom.global.add.u32 	%r395, [%rd46], %r394;
$L__BB0_164:
	add.s32 	%r435, %r435, 4;
	add.s32 	%r434, %r434, %r124;
	add.s32 	%r433, %r433, %r124;
	add.s32 	%r432, %r432, %r127;
	add.s32 	%r431, %r431, %r124;
	add.s32 	%r430, %r430, %r124;
	add.s32 	%r429, %r429, %r124;
	add.s32 	%r428, %r428, %r124;
	add.s32 	%r427, %r427, %r124;
	add.s32 	%r426, %r426, %r124;
	setp.ne.s32 	%p110, %r435, 0;
	mov.u32 	%r436, %r60;
	@%p110 bra 	$L__BB0_156;
$L__BB0_165:
	setp.eq.s32 	%p111, %r4, 0;
	@%p111 bra 	$L__BB0_170;
	mad.lo.s32 	%r438, %r1, %r436, %r2;
	add.s32 	%r440, %r438, %r121;
	shl.b32 	%r396, %r438, 2;
	mov.u32 	%r397, _ZZ7n_countPiS_iiE6s_hist;
	add.s32 	%r439, %r397, %r396;
	shl.b32 	%r160, %r1, 2;
	neg.s32 	%r437, %r4;
$L__BB0_167:
	.pragma "nounroll";
	setp.gt.u32 	%p112, %r438, 511;
	setp.ge.s32 	%p113, %r440, %r409;
	or.pred  	%p114, %p112, %p113;
	@%p114 bra 	$L__BB0_169;
	ld.shared.u32 	%r398, [%r439];
	mul.wide.s32 	%rd47, %r440, 4;
	add.s64 	%rd48, %rd2, %rd47;
	atom.global.add.u32 	%r399, [%rd48], %r398;
$L__BB0_169:
	add.s32 	%r440, %r440, %r1;
	add.s32 	%r439, %r439, %r160;
	add.s32 	%r438, %r438, %r1;
	add.s32 	%r437, %r437, 1;
	setp.ne.s32 	%p115, %r437, 0;
	@%p115 bra 	$L__BB0_167;
$L__BB0_170:
	ret;

}


// ===== COMPILED SASS (sm_100) =====

	.target	sm_100

	.elftype	@"ET_EXEC"


//--------------------- .note.nv.tkinfo           --------------------------
	.section	.note.nv.tkinfo,"",@"SHT_NOTE"
	.sectionflags	@"SHF_NOTE_NV_TKINFO"
	.tkinfo
        /*0018*/ 	.word	0x00000002
        /*0030*/ 	.string	""
        /*0030*/ 	.string	"ptxas"
        /*0030*/ 	.string	"Cuda compilation tools, release 13.0, V13.0.88"
        /*0030*/ 	.string	"Build cuda_13.0.r13.0/compiler.36424714_0"
        /*0030*/ 	.string	"-arch sm_100 -m 64 "



//--------------------- .note.nv.cuinfo           --------------------------
	.section	.note.nv.cuinfo,"",@"SHT_NOTE"
	.sectionflags	@"SHF_NOTE_NV_CUINFO"
        /*0018*/ 	.short	0x0002
        /*001a*/ 	.short	0x0064
        /*001c*/ 	.short	0x0082
	.zero		2


//--------------------- .nv.info                  --------------------------
	.section	.nv.info,"",@"SHT_CUDA_INFO"
	.align	4


	//----- nvinfo : EIATTR_REGCOUNT
	.align		4
        /*0000*/ 	.byte	0x04, 0x2f
        /*0002*/ 	.short	(.L_1 - .L_0)
	.align		4
.L_0:
        /*0004*/ 	.word	index@(_Z7n_countPiS_ii)
        /*0008*/ 	.word	0x0000001e


	//----- nvinfo : EIATTR_FRAME_SIZE
	.align		4
.L_1:
        /*000c*/ 	.byte	0x04, 0x11
        /*000e*/ 	.short	(.L_3 - .L_2)
	.align		4
.L_2:
        /*0010*/ 	.word	index@($__internal_0_$__cuda_sm20_div_u16)
        /*0014*/ 	.word	0x00000000


	//----- nvinfo : EIATTR_FRAME_SIZE
	.align		4
.L_3:
        /*0018*/ 	.byte	0x04, 0x11
        /*001a*/ 	.short	(.L_5 - .L_4)
	.align		4
.L_4:
        /*001c*/ 	.word	index@(_Z7n_countPiS_ii)
        /*0020*/ 	.word	0x00000000


	//----- nvinfo : EIATTR_MIN_STACK_SIZE
	.align		4
.L_5:
        /*0024*/ 	.byte	0x04, 0x12
        /*0026*/ 	.short	(.L_7 - .L_6)
	.align		4
.L_6:
        /*0028*/ 	.word	index@(_Z7n_countPiS_ii)
        /*002c*/ 	.word	0x00000000
.L_7:


//--------------------- .nv.compat                --------------------------
	.section	.nv.compat,"",@"SHT_CUDA_COMPAT_INFO"
	.align	4
        /*0000*/ 	.byte	0x02, 0x09, 0x00, 0x00, 0x02, 0x02, 0x01, 0x00, 0x02, 0x05, 0x05, 0x00, 0x03, 0x07, 0x01, 0x01
        /*0010*/ 	.byte	0x02, 0x03, 0x00, 0x00, 0x02, 0x06, 0x01, 0x00, 0x04, 0x0b, 0x08, 0x00, 0x01, 0x00, 0x00, 0x00
        /*0020*/ 	.byte	0x00, 0x00, 0x00, 0x00


//--------------------- .nv.info._Z7n_countPiS_ii --------------------------
	.section	.nv.info._Z7n_countPiS_ii,"",@"SHT_CUDA_INFO"
	.sectionflags	@""
	.align	4


	//----- nvinfo : EIATTR_CUDA_API_VERSION
	.align		4
        /*0000*/ 	.byte	0x04, 0x37
        /*0002*/ 	.short	(.L_9 - .L_8)
.L_8:
        /*0004*/ 	.word	0x00000082


	//----- nvinfo : EIATTR_KPARAM_INFO
	.align		4
.L_9:
        /*0008*/ 	.byte	0x04, 0x17
        /*000a*/ 	.short	(.L_11 - .L_10)
.L_10:
        /*000c*/ 	.word	0x00000000
        /*0010*/ 	.short	0x0003
        /*0012*/ 	.short	0x0014
        /*0014*/ 	.byte	0x00, 0xf0, 0x11, 0x00


	//----- nvinfo : EIATTR_KPARAM_INFO
	.align		4
.L_11:
        /*0018*/ 	.byte	0x04, 0x17
        /*001a*/ 	.short	(.L_13 - .L_12)
.L_12:
        /*001c*/ 	.word	0x00000000
        /*0020*/ 	.short	0x0002
        /*0022*/ 	.short	0x0010
        /*0024*/ 	.byte	0x00, 0xf0, 0x11, 0x00


	//----- nvinfo : EIATTR_KPARAM_INFO
	.align		4
.L_13:
        /*0028*/ 	.byte	0x04, 0x17
        /*002a*/ 	.short	(.L_15 - .L_14)
.L_14:
        /*002c*/ 	.word	0x00000000
        /*0030*/ 	.short	0x0001
        /*0032*/ 	.short	0x0008
        /*0034*/ 	.byte	0x00, 0xf5, 0x21, 0x00


	//----- nvinfo : EIATTR_KPARAM_INFO
	.align		4
.L_15:
        /*0038*/ 	.byte	0x04, 0x17
        /*003a*/ 	.short	(.L_17 - .L_16)
.L_16:
        /*003c*/ 	.word	0x00000000
        /*0040*/ 	.short	0x0000
        /*0042*/ 	.short	0x0000
        /*0044*/ 	.byte	0x00, 0xf5, 0x21, 0x00


	//----- nvinfo : EIATTR_SPARSE_MMA_MASK
	.align		4
.L_17:
        /*0048*/ 	.byte	0x03, 0x50
        /*004a*/ 	.short	0x0000


	//----- nvinfo : EIATTR_MAXREG_COUNT
	.align		4
        /*004c*/ 	.byte	0x03, 0x1b
        /*004e*/ 	.short	0x00ff


	//----- nvinfo : EIATTR_NUM_BARRIERS
	.align		4
        /*0050*/ 	.byte	0x02, 0x4c
        /*0052*/ 	.byte	0x01
	.zero		1


	//----- nvinfo : EIATTR_MERCURY_ISA_VERSION
	.align		4
        /*0054*/ 	.byte	0x03, 0x5f
        /*0056*/ 	.short	0x0101


	//----- nvinfo : EIATTR_VRC_CTA_INIT_COUNT
	.align		4
        /*0058*/ 	.byte	0x02, 0x4a
	.zero		1
	.zero		1


	//----- nvinfo : EIATTR_EXIT_INSTR_OFFSETS
	.align		4
        /*005c*/ 	.byte	0x04, 0x1c
        /*005e*/ 	.short	(.L_19 - .L_18)


	//   ....[0]....
.L_18:
        /*0060*/ 	.word	0x000031a0


	//   ....[1]....
        /*0064*/ 	.word	0x00003320


	//----- nvinfo : EIATTR_INDIRECT_BRANCH_TARGETS
	.align		4
.L_19:
        /*0068*/ 	.byte	0x04, 0x34
        /*006a*/ 	.short	(.L_21 - .L_20)


	//   ....[0]....
.L_20:
        /*006c*/ 	.word	.L_x_92@srel
        /*0070*/ 	.short	0x0
        /*0072*/ 	.short	0x0
        /*0074*/ 	.word	0x3
        /*0078*/ 	.word	.L_x_31@srel
        /*007c*/ 	.word	.L_x_94@srel
        /*0080*/ 	.word	.L_x_95@srel


	//----- nvinfo : EIATTR_CRS_STACK_SIZE
	.align		4
.L_21:
        /*0084*/ 	.byte	0x04, 0x1e
        /*0086*/ 	.short	(.L_23 - .L_22)
.L_22:
        /*0088*/ 	.word	0x00000000


	//----- nvinfo : EIATTR_CBANK_PARAM_SIZE
	.align		4
.L_23:
        /*008c*/ 	.byte	0x03, 0x19
        /*008e*/ 	.short	0x0018


	//----- nvinfo : EIATTR_PARAM_CBANK
	.align		4
        /*0090*/ 	.byte	0x04, 0x0a
        /*0092*/ 	.short	(.L_25 - .L_24)
	.align		4
.L_24:
        /*0094*/ 	.word	index@(.nv.constant0._Z7n_countPiS_ii)
        /*0098*/ 	.short	0x0380
        /*009a*/ 	.short	0x0018


	//----- nvinfo : EIATTR_SW_WAR
	.align		4
.L_25:
        /*009c*/ 	.byte	0x04, 0x36
        /*009e*/ 	.short	(.L_27 - .L_26)
.L_26:
        /*00a0*/ 	.word	0x00000008
.L_27:


//--------------------- .nv.callgraph             --------------------------
	.section	.nv.callgraph,"",@"SHT_CUDA_CALLGRAPH"
	.align	4
	.sectionentsize	8
	.align		4
        /*0000*/ 	.word	0x00000000
	.align		4
        /*0004*/ 	.word	0xffffffff
	.align		4
        /*0008*/ 	.word	0x00000000
	.align		4
        /*000c*/ 	.word	0xfffffffe
	.align		4
        /*0010*/ 	.word	0x00000000
	.align		4
        /*0014*/ 	.word	0xfffffffd
	.align		4
        /*0018*/ 	.word	0x00000000
	.align		4
        /*001c*/ 	.word	0xfffffffc


//--------------------- .nv.constant2._Z7n_countPiS_ii --------------------------
	.section	.nv.constant2._Z7n_countPiS_ii,"a",@progbits
	.sectionflags	@""
	.align	4
.nv.constant2._Z7n_countPiS_ii:
        /*0000*/ 	.byte	0x60, 0x18, 0x00, 0x00, 0x50, 0x18, 0x00, 0x00, 0x00, 0x18, 0x00, 0x00


//--------------------- .text._Z7n_countPiS_ii    --------------------------
	.section	.text._Z7n_countPiS_ii,"ax",@progbits
	.align	128
        .global         _Z7n_countPiS_ii
        .type           _Z7n_countPiS_ii,@function
        .size           _Z7n_countPiS_ii,(.L_x_96 - _Z7n_countPiS_ii)
        .other          _Z7n_countPiS_ii,@"STO_CUDA_ENTRY STV_DEFAULT"
_Z7n_countPiS_ii:
.text._Z7n_countPiS_ii:
[----:B------:R-:W-:Y:S01]  /*0000*/  LDC R1, c[0x0][0x37c] ;  /* 0x0000df00ff017b82 */ /* 0x000fe20000000800 */
[----:B------:R-:W0:Y:S01]  /*0010*/  LDCU UR11, c[0x0][0x360] ;  /* 0x00006c00ff0b77ac */ /* 0x000e220008000800 */
[----:B------:R-:W-:Y:S01]  /*0020*/  MOV R6, 0x80 ;  /* 0x0000008000067802 */ /* 0x000fe20000000f00 */
[----:B------:R-:W1:Y:S01]  /*0030*/  LDCU.64 UR12, c[0x0][0x358] ;  /* 0x00006b00ff0c77ac */ /* 0x000e620008000a00 */
[----:B0-----:R-:W-:Y:S02]  /*0040*/  UIADD3 UR4, UPT, UPT, UR11, 0x1ff, URZ ;  /* 0x000001ff0b047890 */ /* 0x001fe4000fffe0ff */
[----:B------:R-:W-:Y:S02]  /*0050*/  ULOP3.LUT UR5, UR11, 0xffff, URZ, 0xc0, !UPT ;  /* 0x0000ffff0b057892 */ /* 0x000fe4000f8ec0ff */
[----:B-1----:R-:W-:-:S12]  /*0060*/  ULOP3.LUT UR4, UR4, 0xffff, URZ, 0xc0, !UPT ;  /* 0x0000ffff04047892 */ /* 0x002fd8000f8ec0ff */
[----:B------:R-:W-:Y:S05]  /*0070*/  CALL.REL.NOINC `($__internal_0_$__cuda_sm20_div_u16) ;  /* 0x0000003000ac7944 */ /* 0x000fea0003c00000 */
[----:B------:R-:W0:Y:S01]  /*0080*/  S2R R3, SR_TID.X ;  /* 0x0000000000037919 */ /* 0x000e220000002100 */
[C---:B------:R-:W-:Y:S01]  /*0090*/  LOP3.LUT R2, R0.reuse, 0xffff, RZ, 0xc0, !PT ;  /* 0x0000ffff00027812 */ /* 0x040fe200078ec0ff */
[----:B------:R-:W-:Y:S01]  /*00a0*/  IMAD.MOV.U32 R4, RZ, RZ, RZ ;  /* 0x000000ffff047224 */ /* 0x000fe200078e00ff */
[----:B------:R-:W-:Y:S02]  /*00b0*/  VIMNMX.U16x2 R7, PT, PT, R0, 0x10001, !PT ;  /* 0x0001000100077848 */ /* 0x000fe40007fe0200 */
[----:B------:R-:W-:Y:S02]  /*00c0*/  ISETP.GE.U32.AND P0, PT, R2, 0x4, PT ;  /* 0x000000040200780c */ /* 0x000fe40003f06070 */
[----:B------:R-:W-:-:S04]  /*00d0*/  LOP3.LUT R7, R7, 0xffff, RZ, 0xc0, !PT ;  /* 0x0000ffff07077812 */ /* 0x000fc800078ec0ff */
[----:B------:R-:W-:-:S07]  /*00e0*/  LOP3.LUT R2, R7, 0x3, RZ, 0xc0, !PT ;  /* 0x0000000307027812 */ /* 0x000fce00078ec0ff */
[----:B------:R-:W-:Y:S05]  /*00f0*/  @!P0 BRA `(.L_x_0) ;  /* 0x0000000400388947 */ /* 0x000fea0003800000 */
[C---:B0-----:R-:W-:Y:S01]  /*0100*/  VIADD R6, R3.reuse, UR11 ;  /* 0x0000000b03067c36 */ /* 0x041fe20008000000 */
[----:B------:R-:W-:-:S03]  /*0110*/  ISETP.GT.U32.AND P0, PT, R3, 0x1ff, PT ;  /* 0x000001ff0300780c */ /* 0x000fc60003f04070 */
[C---:B------:R-:W-:Y:S01]  /*0120*/  VIADD R8, R6.reuse, UR11 ;  /* 0x0000000b06087c36 */ /* 0x040fe20008000000 */
[----:B------:R-:W-:-:S03]  /*0130*/  ISETP.GT.U32.AND P1, PT, R6, 0x1ff, PT ;  /* 0x000001ff0600780c */ /* 0x000fc60003f24070 */
[C---:B------:R-:W-:Y:S01]  /*0140*/  VIADD R9, R8.reuse, UR11 ;  /* 0x0000000b08097c36 */ /* 0x040fe20008000000 */
[----:B------:R-:W-:-:S04]  /*0150*/  ISETP.GT.U32.AND P2, PT, R8, 0x1ff, PT ;  /* 0x000001ff0800780c */ /* 0x000fc80003f44070 */
[----:B------:R-:W-:Y:S01]  /*0160*/  ISETP.GT.U32.AND P3, PT, R9, 0x1ff, PT ;  /* 0x000001ff0900780c */ /* 0x000fe20003f64070 */
[----:B------:R-:W0:Y:S01]  /*0170*/  @!P0 S2R R5, SR_CgaCtaId ;  /* 0x0000000000058919 */ /* 0x000e220000008800 */
[----:B------:R-:W-:-:S03]  /*0180*/  @!P0 MOV R4, 0x400 ;  /* 0x0000040000048802 */ /* 0x000fc60000000f00 */
[----:B------:R-:W1:Y:S01]  /*0190*/  @!P1 S2R R11, SR_CgaCtaId ;  /* 0x00000000000b9919 */ /* 0x000e620000008800 */
[----:B------:R-:W-:-:S03]  /*01a0*/  @!P1 MOV R10, 0x400 ;  /* 0x00000400000a9802 */ /* 0x000fc60000000f00 */
[----:B------:R-:W2:Y:S01]  /*01b0*/  @!P2 S2R R13, SR_CgaCtaId ;  /* 0x00000000000da919 */ /* 0x000ea20000008800 */
[----:B------:R-:W-:-:S03]  /*01c0*/  @!P2 MOV R12, 0x400 ;  /* 0x00000400000ca802 */ /* 0x000fc60000000f00 */
[----:B------:R-:W3:Y:S01]  /*01d0*/  @!P3 S2R R15, SR_CgaCtaId ;  /* 0x00000000000fb919 */ /* 0x000ee20000008800 */
[----:B0-----:R-:W-:Y:S02]  /*01e0*/  @!P0 LEA R4, R5, R4, 0x18 ;  /* 0x0000000405048211 */ /* 0x001fe400078ec0ff */
[----:B-1----:R-:W-:-:S03]  /*01f0*/  @!P1 LEA R11, R11, R10, 0x18 ;  /* 0x0000000a0b0b9211 */ /* 0x002fc600078ec0ff */
[----:B------:R-:W-:Y:S01]  /*0200*/  @!P0 IMAD R5, R3, 0x4, R4 ;  /* 0x0000000403058824 */ /* 0x000fe200078e0204 */
[----:B------:R-:W-:Y:S02]  /*0210*/  @!P3 MOV R10, 0x400 ;  /* 0x00000400000ab802 */ /* 0x000fe40000000f00 */
[----:B--2---:R-:W-:Y:S01]  /*0220*/  @!P2 LEA R13, R13, R12, 0x18 ;  /* 0x0000000c0d0da211 */ /* 0x004fe200078ec0ff */
[----:B------:R-:W-:Y:S01]  /*0230*/  @!P1 IMAD R6, R6, 0x4, R11 ;  /* 0x0000000406069824 */ /* 0x000fe200078e020b */
[----:B------:R-:W-:Y:S01]  /*0240*/  @!P0 STS [R5], RZ ;  /* 0x000000ff05008388 */ /* 0x000fe20000000800 */
[----:B---3--:R-:W-:Y:S02]  /*0250*/  @!P3 LEA R10, R15, R10, 0x18 ;  /* 0x0000000a0f0ab211 */ /* 0x008fe400078ec0ff */
[----:B------:R-:W-:Y:S01]  /*0260*/  @!P2 IMAD R8, R8, 0x4, R13 ;  /* 0x000000040808a824 */ /* 0x000fe200078e020d */
[----:B------:R-:W-:Y:S02]  /*0270*/  @!P0 STS [R4+0x800], RZ ;  /* 0x000800ff04008388 */ /* 0x000fe40000000800 */
[----:B------:R-:W-:-:S02]  /*0280*/  @!P3 IMAD R9, R9, 0x4, R10 ;  /* 0x000000040909b824 */ /* 0x000fc400078e020a */
[----:B------:R0:W-:Y:S04]  /*0290*/  @!P0 STS [R4+0x808], RZ ;  /* 0x000808ff04008388 */ /* 0x0001e80000000800 */
[----:B------:R1:W-:Y:S04]  /*02a0*/  @!P1 STS [R6], RZ ;  /* 0x000000ff06009388 */ /* 0x0003e80000000800 */
[----:B------:R1:W-:Y:S01]  /*02b0*/  @!P1 STS [R11+0x800], RZ ;  /* 0x000800ff0b009388 */ /* 0x0003e20000000800 */
[----:B0-----:R-:W-:-:S03]  /*02c0*/  LOP3.LUT R4, R7, 0xffc, RZ, 0xc0, !PT ;  /* 0x00000ffc07047812 */ /* 0x001fc600078ec0ff */
[----:B------:R1:W-:Y:S01]  /*02d0*/  @!P1 STS [R11+0x808], RZ ;  /* 0x000808ff0b009388 */ /* 0x0003e20000000800 */
[----:B------:R-:W-:-:S03]  /*02e0*/  ISETP.NE.AND P0, PT, R4, 0x4, PT ;  /* 0x000000040400780c */ /* 0x000fc60003f05270 */
[----:B------:R1:W-:Y:S04]  /*02f0*/  @!P2 STS [R8], RZ ;  /* 0x000000ff0800a388 */ /* 0x0003e80000000800 */
[----:B------:R1:W-:Y:S04]  /*0300*/  @!P2 STS [R13+0x800], RZ ;  /* 0x000800ff0d00a388 */ /* 0x0003e80000000800 */
[----:B------:R1:W-:Y:S04]  /*0310*/  @!P2 STS [R13+0x808], RZ ;  /* 0x000808ff0d00a388 */ /* 0x0003e80000000800 */
[----:B------:R1:W-:Y:S04]  /*0320*/  @!P3 STS [R9], RZ ;  /* 0x000000ff0900b388 */ /* 0x0003e80000000800 */
[----:B------:R1:W-:Y:S04]  /*0330*/  @!P3 STS [R10+0x800], RZ ;  /* 0x000800ff0a00b388 */ /* 0x0003e80000000800 */
[----:B------:R1:W-:Y:S01]  /*0340*/  @!P3 STS [R10+0x808], RZ ;  /* 0x000808ff0a00b388 */ /* 0x0003e20000000800 */
[----:B------:R-:W-:Y:S05]  /*0350*/  @!P0 BRA `(.L_x_0) ;  /* 0x0000000000a08947 */ /* 0x000fea0003800000 */
[----:B-1----:R-:W-:-:S07]  /*0360*/  IMAD.MOV.U32 R10, RZ, RZ, 0x4 ;  /* 0x00000004ff0a7424 */ /* 0x002fce00078e00ff */
.L_x_1:
[C---:B--2---:R-:W-:Y:S02]  /*0370*/  IMAD R9, R10.reuse, UR11, R3 ;  /* 0x0000000b0a097c24 */ /* 0x044fe4000f8e0203 */
[----:B------:R-:W-:Y:S02]  /*0380*/  VIADD R10, R10, 0x4 ;  /* 0x000000040a0a7836 */ /* 0x000fe40000000000 */
[C---:B------:R-:W-:Y:S01]  /*0390*/  VIADD R8, R9.reuse, UR11 ;  /* 0x0000000b09087c36 */ /* 0x040fe20008000000 */
        /* <DEDUP_REMOVED lines=8> */
[----:B------:R-:W1:Y:S04]  /*0420*/  @!P1 S2R R14, SR_CgaCtaId ;  /* 0x00000000000e9919 */ /* 0x000e680000008800 */
[----:B------:R-:W2:Y:S01]  /*0430*/  @!P2 S2R R16, SR_CgaCtaId ;  /* 0x000000000010a919 */ /* 0x000ea20000008800 */
[----:B------:R-:W-:-:S03]  /*0440*/  @!P2 MOV R13, 0x400 ;  /* 0x00000400000da802 */ /* 0x000fc60000000f00 */
[----:B------:R-:W3:Y:S01]  /*0450*/  @!P3 S2R R15, SR_CgaCtaId ;  /* 0x00000000000fb919 */ /* 0x000ee20000008800 */
[----:B0-----:R-:W-:Y:S02]  /*0460*/  @!P0 LEA R12, R12, R11, 0x18 ;  /* 0x0000000b0c0c8211 */ /* 0x001fe400078ec0ff */
[----:B------:R-:W-:-:S03]  /*0470*/  @!P1 MOV R11, 0x400 ;  /* 0x00000400000b9802 */ /* 0x000fc60000000f00 */
[----:B------:R-:W-:Y:S01]  /*0480*/  @!P0 IMAD R9, R9, 0x4, R12 ;  /* 0x0000000409098824 */ /* 0x000fe200078e020c */
[----:B-1----:R-:W-:Y:S02]  /*0490*/  @!P1 LEA R11, R14, R11, 0x18 ;  /* 0x0000000b0e0b9211 */ /* 0x002fe400078ec0ff */
[----:B------:R-:W-:Y:S02]  /*04a0*/  @!P3 MOV R14, 0x400 ;  /* 0x00000400000eb802 */ /* 0x000fe40000000f00 */
[----:B--2---:R-:W-:Y:S01]  /*04b0*/  @!P2 LEA R13, R16, R13, 0x18 ;  /* 0x0000000d100da211 */ /* 0x004fe200078ec0ff */
[----:B------:R-:W-:Y:S01]  /*04c0*/  @!P1 IMAD R8, R8, 0x4, R11 ;  /* 0x0000000408089824 */ /* 0x000fe200078e020b */
[----:B---3--:R-:W-:Y:S01]  /*04d0*/  @!P3 LEA R14, R15, R14, 0x18 ;  /* 0x0000000e0f0eb211 */ /* 0x008fe200078ec0ff */
[----:B------:R2:W-:Y:S02]  /*04e0*/  @!P0 STS [R9], RZ ;  /* 0x000000ff09008388 */ /* 0x0005e40000000800 */
[----:B------:R-:W-:-:S02]  /*04f0*/  @!P2 IMAD R6, R6, 0x4, R13 ;  /* 0x000000040606a824 */ /* 0x000fc400078e020d */
[----:B------:R2:W-:Y:S01]  /*0500*/  @!P0 STS [R12+0x800], RZ ;  /* 0x000800ff0c008388 */ /* 0x0005e20000000800 */
[----:B------:R-:W-:-:S03]  /*0510*/  @!P3 IMAD R5, R5, 0x4, R14 ;  /* 0x000000040505b824 */ /* 0x000fc600078e020e */
[----:B------:R2:W-:Y:S01]  /*0520*/  @!P0 STS [R12+0x808], RZ ;  /* 0x000808ff0c008388 */ /* 0x0005e20000000800 */
[----:B------:R-:W-:-:S03]  /*0530*/  ISETP.NE.AND P0, PT, R10, R4, PT ;  /* 0x000000040a00720c */ /* 0x000fc60003f05270 */
[----:B------:R2:W-:Y:S04]  /*0540*/  @!P1 STS [R8], RZ ;  /* 0x000000ff08009388 */ /* 0x0005e80000000800 */
[----:B------:R2:W-:Y:S04]  /*0550*/  @!P1 STS [R11+0x800], RZ ;  /* 0x000800ff0b009388 */ /* 0x0005e80000000800 */
[----:B------:R2:W-:Y:S04]  /*0560*/  @!P1 STS [R11+0x808], RZ ;  /* 0x000808ff0b009388 */ /* 0x0005e80000000800 */
[----:B------:R2:W-:Y:S04]  /*0570*/  @!P2 STS [R6], RZ ;  /* 0x000000ff0600a388 */ /* 0x0005e80000000800 */
[----:B------:R2:W-:Y:S04]  /*0580*/  @!P2 STS [R13+0x800], RZ ;  /* 0x000800ff0d00a388 */ /* 0x0005e80000000800 */
[----:B------:R2:W-:Y:S04]  /*0590*/  @!P2 STS [R13+0x808], RZ ;  /* 0x000808ff0d00a388 */ /* 0x0005e80000000800 */
[----:B------:R2:W-:Y:S04]  /*05a0*/  @!P3 STS [R5], RZ ;  /* 0x000000ff0500b388 */ /* 0x0005e80000000800 */
[----:B------:R2:W-:Y:S04]  /*05b0*/  @!P3 STS [R14+0x800], RZ ;  /* 0x000800ff0e00b388 */ /* 0x0005e80000000800 */
[----:B------:R2:W-:Y:S01]  /*05c0*/  @!P3 STS [R14+0x808], RZ ;  /* 0x000808ff0e00b388 */ /* 0x0005e20000000800 */
[----:B------:R-:W-:Y:S05]  /*05d0*/  @P0 BRA `(.L_x_1) ;  /* 0xfffffffc00640947 */ /* 0x000fea000383ffff */
.L_x_0:
[----:B------:R-:W-:-:S13]  /*05e0*/  ISETP.NE.AND P0, PT, R2, RZ, PT ;  /* 0x000000ff0200720c */ /* 0x000fda0003f05270 */
[----:B------:R-:W-:Y:S05]  /*05f0*/  @!P0 BRA `(.L_x_2) ;  /* 0x0000000000848947 */ /* 0x000fea0003800000 */
[----:B------:R-:W-:Y:S02]  /*0600*/  ISETP.NE.AND P0, PT, R2, 0x1, PT ;  /* 0x000000010200780c */ /* 0x000fe40003f05270 */
[----:B--2---:R-:W-:-:S04]  /*0610*/  LOP3.LUT R5, R7, 0x1, RZ, 0xc0, !PT ;  /* 0x0000000107057812 */ /* 0x004fc800078ec0ff */
[----:B------:R-:W-:-:S07]  /*0620*/  ISETP.NE.U32.AND P2, PT, R5, 0x1, PT ;  /* 0x000000010500780c */ /* 0x000fce0003f45070 */
[----:B------:R-:W-:Y:S06]  /*0630*/  @!P0 BRA `(.L_x_3) ;  /* 0x00000000004c8947 */ /* 0x000fec0003800000 */
[C---:B0-----:R-:W-:Y:S02]  /*0640*/  IMAD R5, R4.reuse, UR11, R3 ;  /* 0x0000000b04057c24 */ /* 0x041fe4000f8e0203 */
[----:B------:R-:W-:Y:S02]  /*0650*/  VIADD R4, R4, 0x2 ;  /* 0x0000000204047836 */ /* 0x000fe40000000000 */
[C---:B-1----:R-:W-:Y:S01]  /*0660*/  VIADD R6, R5.reuse, UR11 ;  /* 0x0000000b05067c36 */ /* 0x042fe20008000000 */
[----:B------:R-:W-:-:S04]  /*0670*/  ISETP.GT.U32.AND P0, PT, R5, 0x1ff, PT ;  /* 0x000001ff0500780c */ /* 0x000fc80003f04070 */
[----:B------:R-:W-:-:S09]  /*0680*/  ISETP.GT.U32.AND P1, PT, R6, 0x1ff, PT ;  /* 0x000001ff0600780c */ /* 0x000fd20003f24070 */
[----:B------:R-:W0:Y:S01]  /*0690*/  @!P0 S2R R9, SR_CgaCtaId ;  /* 0x0000000000098919 */ /* 0x000e220000008800 */
[----:B------:R-:W-:-:S03]  /*06a0*/  @!P0 MOV R8, 0x400 ;  /* 0x0000040000088802 */ /* 0x000fc60000000f00 */
[----:B------:R-:W1:Y:S01]  /*06b0*/  @!P1 S2R R11, SR_CgaCtaId ;  /* 0x00000000000b9919 */ /* 0x000e620000008800 */
[----:B------:R-:W-:Y:S02]  /*06c0*/  @!P1 MOV R10, 0x400 ;  /* 0x00000400000a9802 */ /* 0x000fe40000000f00 */
[----:B0-----:R-:W-:Y:S02]  /*06d0*/  @!P0 LEA R8, R9, R8, 0x18 ;  /* 0x0000000809088211 */ /* 0x001fe400078ec0ff */
[----:B-1----:R-:W-:-:S03]  /*06e0*/  @!P1 LEA R11, R11, R10, 0x18 ;  /* 0x0000000a0b0b9211 */ /* 0x002fc600078ec0ff */
[----:B------:R-:W-:Y:S02]  /*06f0*/  @!P0 IMAD R5, R5, 0x4, R8 ;  /* 0x0000000405058824 */ /* 0x000fe400078e0208 */
[----:B------:R-:W-:-:S03]  /*0700*/  @!P1 IMAD R6, R6, 0x4, R11 ;  /* 0x0000000406069824 */ /* 0x000fc600078e020b */
[----:B------:R2:W-:Y:S04]  /*0710*/  @!P0 STS [R5], RZ ;  /* 0x000000ff05008388 */ /* 0x0005e80000000800 */
[----:B------:R2:W-:Y:S04]  /*0720*/  @!P0 STS [R8+0x800], RZ ;  /* 0x000800ff08008388 */ /* 0x0005e80000000800 */
[----:B------:R2:W-:Y:S04]  /*0730*/  @!P0 STS [R8+0x808], RZ ;  /* 0x000808ff08008388 */ /* 0x0005e80000000800 */
[----:B------:R2:W-:Y:S04]  /*0740*/  @!P1 STS [R6], RZ ;  /* 0x000000ff06009388 */ /* 0x0005e80000000800 */
[----:B------:R2:W-:Y:S04]  /*0750*/  @!P1 STS [R11+0x800], RZ ;  /* 0x000800ff0b009388 */ /* 0x0005e80000000800 */
[----:B------:R2:W-:Y:S02]  /*0760*/  @!P1 STS [R11+0x808], RZ ;  /* 0x000808ff0b009388 */ /* 0x0005e40000000800 */
.L_x_3:
[----:B------:R-:W-:Y:S05]  /*0770*/  @P2 BRA `(.L_x_2) ;  /* 0x0000000000242947 */ /* 0x000fea0003800000 */
[----:B0-----:R-:W-:-:S05]  /*0780*/  IMAD R4, R4, UR11, R3 ;  /* 0x0000000b04047c24 */ /* 0x001fca000f8e0203 */
[----:B------:R-:W-:-:S13]  /*0790*/  ISETP.GT.U32.AND P0, PT, R4, 0x1ff, PT ;  /* 0x000001ff0400780c */ /* 0x000fda0003f04070 */
[----:B-12---:R-:W0:Y:S01]  /*07a0*/  @!P0 S2R R6, SR_CgaCtaId ;  /* 0x0000000000068919 */ /* 0x006e220000008800 */
[----:B------:R-:W-:-:S04]  /*07b0*/  @!P0 MOV R5, 0x400 ;  /* 0x0000040000058802 */ /* 0x000fc80000000f00 */
[----:B0-----:R-:W-:-:S05]  /*07c0*/  @!P0 LEA R5, R6, R5, 0x18 ;  /* 0x0000000506058211 */ /* 0x001fca00078ec0ff */
[----:B------:R-:W-:-:S05]  /*07d0*/  @!P0 IMAD R4, R4, 0x4, R5 ;  /* 0x0000000404048824 */ /* 0x000fca00078e0205 */
[----:B------:R3:W-:Y:S04]  /*07e0*/  @!P0 STS [R4], RZ ;  /* 0x000000ff04008388 */ /* 0x0007e80000000800 */
[----:B------:R3:W-:Y:S04]  /*07f0*/  @!P0 STS [R5+0x800], RZ ;  /* 0x000800ff05008388 */ /* 0x0007e80000000800 */
[----:B------:R3:W-:Y:S02]  /*0800*/  @!P0 STS [R5+0x808], RZ ;  /* 0x000808ff05008388 */ /* 0x0007e40000000800 */
.L_x_2:
[----:B------:R-:W4:Y:S01]  /*0810*/  LDCU UR7, c[0x0][0x390] ;  /* 0x00007200ff0777ac */ /* 0x000f220008000800 */
[----:B------:R-:W-:Y:S01]  /*0820*/  UMOV UR4, 0x1 ;  /* 0x0000000100047882 */ /* 0x000fe20000000000 */
[----:B----4-:R-:W-:-:S09]  /*0830*/  UISETP.GE.AND UP0, UPT, UR7, 0x1, UPT ;  /* 0x000000010700788c */ /* 0x010fd2000bf06270 */
[----:B------:R-:W-:Y:S05]  /*0840*/  BRA.U !UP0, `(.L_x_4) ;  /* 0x0000000108947547 */ /* 0x000fea000b800000 */
[----:B------:R-:W-:Y:S02]  /*0850*/  UISETP.GE.U32.AND UP0, UPT, UR7, 0x4, UPT ;  /* 0x000000040700788c */ /* 0x000fe4000bf06070 */
[----:B------:R-:W-:Y:S01]  /*0860*/  ULOP3.LUT UR6, UR7, 0x3, URZ, 0xc0, !UPT ;  /* 0x0000000307067892 */ /* 0x000fe2000f8ec0ff */
[----:B------:R-:W-:-:S06]  /*0870*/  UMOV UR4, 0x1 ;  /* 0x0000000100047882 */ /* 0x000fcc0000000000 */
[----:B------:R-:W-:Y:S05]  /*0880*/  BRA.U !UP0, `(.L_x_5) ;  /* 0x0000000108687547 */ /* 0x000fea000b800000 */
[----:B------:R-:W-:Y:S01]  /*0890*/  ULOP3.LUT UR8, UR7, 0x7ffffffc, URZ, 0xc0, !UPT ;  /* 0x7ffffffc07087892 */ /* 0x000fe2000f8ec0ff */
[----:B------:R-:W-:Y:S01]  /*08a0*/  UMOV UR5, URZ ;  /* 0x000000ff00057c82 */ /* 0x000fe20008000000 */
[----:B------:R-:W-:Y:S02]  /*08b0*/  UMOV UR4, 0x1 ;  /* 0x0000000100047882 */ /* 0x000fe40000000000 */
[----:B------:R-:W-:-:S09]  /*08c0*/  UISETP.GT.AND UP0, UPT, UR8, URZ, UPT ;  /* 0x000000ff0800728c */ /* 0x000fd2000bf04270 */
[----:B------:R-:W-:Y:S05]  /*08d0*/  BRA.U !UP0, `(.L_x_6) ;  /* 0x0000000108447547 */ /* 0x000fea000b800000 */
[----:B------:R-:W-:Y:S02]  /*08e0*/  UIADD3 UR9, UPT, UPT, UR8, -UR5, URZ ;  /* 0x8000000508097290 */ /* 0x000fe4000fffe0ff */
[----:B------:R-:W-:Y:S02]  /*08f0*/  UPLOP3.LUT UP0, UPT, UPT, UPT, UPT, 0x80, 0x8 ;  /* 0x000000000008789c */ /* 0x000fe40003f0f070 */
[----:B------:R-:W-:-:S09]  /*0900*/  UISETP.GT.AND UP1, UPT, UR9, 0xc, UPT ;  /* 0x0000000c0900788c */ /* 0x000fd2000bf24270 */
[----:B------:R-:W-:Y:S05]  /*0910*/  BRA.U !UP1, `(.L_x_7) ;  /* 0x0000000109187547 */ /* 0x000fea000b800000 */
[----:B------:R-:W-:Y:S02]  /*0920*/  UIADD3 UR4, UPT, UPT, UR8, -0xc, URZ ;  /* 0xfffffff408047890 */ /* 0x000fe4000fffe0ff */
[----:B------:R-:W-:-:S11]  /*0930*/  UPLOP3.LUT UP0, UPT, UPT, UPT, UPT, 0x40, 0x4 ;  /* 0x000000000004789c */ /* 0x000fd60003f0e870 */
.L_x_8:
[----:B------:R-:W-:-:S04]  /*0940*/  UIADD3 UR5, UPT, UPT, UR5, 0x10, URZ ;  /* 0x0000001005057890 */ /* 0x000fc8000fffe0ff */
[----:B------:R-:W-:-:S09]  /*0950*/  UISETP.GE.AND UP1, UPT, UR5, UR4, UPT ;  /* 0x000000040500728c */ /* 0x000fd2000bf26270 */
[----:B------:R-:W-:Y:S05]  /*0960*/  BRA.U !UP1, `(.L_x_8) ;  /* 0xfffffffd09f47547 */ /* 0x000fea000b83ffff */
[----:B------:R-:W-:-:S05]  /*0970*/  UMOV UR4, URZ ;  /* 0x000000ff00047c82 */ /* 0x000fca0008000000 */
.L_x_7:
[----:B------:R-:W-:-:S04]  /*0980*/  UIADD3 UR9, UPT, UPT, UR8, -UR5, URZ ;  /* 0x8000000508097290 */ /* 0x000fc8000fffe0ff */
[----:B------:R-:W-:-:S11]  /*0990*/  UISETP.GT.AND UP1, UPT, UR9, 0x4, UPT ;  /* 0x000000040900788c */ /* 0x000fd6000bf24270 */
[----:B------:R-:W-:Y:S02]  /*09a0*/  @UP1 UPLOP3.LUT UP0, UPT, UPT, UPT, UPT, 0x40, 0x4 ;  /* 0x000000000004189c */ /* 0x000fe40003f0e870 */
[----:B------:R-:W-:Y:S02]  /*09b0*/  @UP1 UIADD3 UR5, UPT, UPT, UR5, 0x8, URZ ;  /* 0x0000000805051890 */ /* 0x000fe4000fffe0ff */
[----:B------:R-:W-:Y:S02]  /*09c0*/  @UP1 UIMAD UR4, UR4, -0xa1f0000, URZ ;  /* 0xf5e10000040418a4 */ /* 0x000fe4000f8e02ff */
[----:B------:R-:W-:-:S09]  /*09d0*/  UISETP.NE.OR UP0, UPT, UR5, UR8, UP0 ;  /* 0x000000080500728c */ /* 0x000fd20008705670 */
[----:B------:R-:W-:Y:S05]  /*09e0*/  BRA.U !UP0, `(.L_x_5) ;  /* 0x0000000108107547 */ /* 0x000fea000b800000 */
.L_x_6:
[----:B------:R-:W-:Y:S02]  /*09f0*/  UIADD3 UR5, UPT, UPT, UR5, 0x4, URZ ;  /* 0x0000000405057890 */ /* 0x000fe4000fffe0ff */
[----:B------:R-:W-:Y:S02]  /*0a00*/  UIMAD UR4, UR4, 0x27100, URZ ;  /* 0x00027100040478a4 */ /* 0x000fe4000f8e02ff */
[----:B------:R-:W-:-:S09]  /*0a10*/  UISETP.NE.AND UP0, UPT, UR5, UR8, UPT ;  /* 0x000000080500728c */ /* 0x000fd2000bf05270 */
[----:B------:R-:W-:Y:S05]  /*0a20*/  BRA.U UP0, `(.L_x_6) ;  /* 0xfffffffd00f07547 */ /* 0x000fea000b83ffff */
.L_x_5:
[----:B------:R-:W-:-:S09]  /*0a30*/  UISETP.NE.AND UP0, UPT, UR6, URZ, UPT ;  /* 0x000000ff0600728c */ /* 0x000fd2000bf05270 */
[----:B------:R-:W-:Y:S05]  /*0a40*/  BRA.U !UP0, `(.L_x_4) ;  /* 0x0000000108147547 */ /* 0x000fea000b800000 */
[----:B------:R-:W-:-:S05]  /*0a50*/  UMOV UR5, URZ ;  /* 0x000000ff00057c82 */ /* 0x000fca0008000000 */
.L_x_9:
[----:B------:R-:W-:Y:S02]  /*0a60*/  UIADD3 UR5, UPT, UPT, UR5, 0x1, URZ ;  /* 0x0000000105057890 */ /* 0x000fe4000fffe0ff */
[----:B------:R-:W-:Y:S02]  /*0a70*/  UIMAD UR4, UR4, 0x14, URZ ;  /* 0x00000014040478a4 */ /* 0x000fe4000f8e02ff */
[----:B------:R-:W-:-:S09]  /*0a80*/  UISETP.NE.AND UP0, UPT, UR5, UR6, UPT ;  /* 0x000000060500728c */ /* 0x000fd2000bf05270 */
[----:B------:R-:W-:Y:S05]  /*0a90*/  BRA.U UP0, `(.L_x_9) ;  /* 0xfffffffd00f07547 */ /* 0x000fea000b83ffff */
.L_x_4:
[----:B---3--:R-:W3:Y:S01]  /*0aa0*/  S2R R4, SR_CTAID.X ;  /* 0x0000000000047919 */ /* 0x008ee20000002500 */
[----:B------:R-:W4:Y:S01]  /*0ab0*/  S2UR UR10, SR_CgaCtaId ;  /* 0x00000000000a79c3 */ /* 0x000f220000008800 */
[----:B------:R-:W5:Y:S01]  /*0ac0*/  LDCU UR8, c[0x0][0x394] ;  /* 0x00007280ff0877ac */ /* 0x000f620008000800 */
[----:B------:R-:W-:Y:S01]  /*0ad0*/  BSSY.RECONVERGENT B0, `(.L_x_10) ;  /* 0x000001f000007945 */ /* 0x000fe20003800200 */
[----:B------:R-:W-:Y:S02]  /*0ae0*/  ULEA UR6, UR11, UR7, 0x3 ;  /* 0x000000070b067291 */ /* 0x000fe4000f8e18ff */
[----:B------:R-:W-:Y:S01]  /*0af0*/  USHF.R.U32.HI UR9, URZ, 0x9, UR4 ;  /* 0x00000009ff097899 */ /* 0x000fe20008011604 */
[----:B------:R-:W-:Y:S01]  /*0b00*/  UMOV UR5, 0x400 ;  /* 0x0000040000057882 */ /* 0x000fe20000000000 */
[----:B------:R-:W-:Y:S02]  /*0b10*/  UIADD3 UR6, UPT, UPT, UR6, -0x1, URZ ;  /* 0xffffffff06067890 */ /* 0x000fe4000fffe0ff */
[----:B------:R-:W-:-:S02]  /*0b20*/  UIADD3 UR5, UPT, UPT, UR5, 0x810, URZ ;  /* 0x0000081005057890 */ /* 0x000fc4000fffe0ff */
[C---:B0-----:R-:W-:Y:S02]  /*0b30*/  ISETP.GE.U32.AND P2, PT, R3.reuse, UR9, PT ;  /* 0x0000000903007c0c */ /* 0x041fe4000bf46070 */
[----:B------:R-:W-:Y:S01]  /*0b40*/  ISETP.GE.AND P0, PT, R3, UR6, PT ;  /* 0x0000000603007c0c */ /* 0x000fe2000bf06270 */
[----:B----4-:R-:W-:-:S04]  /*0b50*/  ULEA UR5, UR10, UR5, 0x18 ;  /* 0x000000050a057291 */ /* 0x010fc8000f8ec0ff */
[----:B------:R-:W-:Y:S01]  /*0b60*/  ULEA UR14, UR7, UR5, 0x2 ;  /* 0x00000005070e7291 */ /* 0x000fe2000f8e10ff */
[----:B---3--:R-:W-:-:S05]  /*0b70*/  IMAD R4, R4, UR11, RZ ;  /* 0x0000000b04047c24 */ /* 0x008fca000f8e02ff */
[----:B-12---:R-:W-:Y:S01]  /*0b80*/  @!P2 LEA R9, R3, UR14, 0x2 ;  /* 0x0000000e0309ac11 */ /* 0x006fe2000f8e10ff */
[----:B------:R-:W-:-:S04]  /*0b90*/  IMAD R4, R4, 0x8, R3 ;  /* 0x0000000804047824 */ /* 0x000fc800078e0203 */
[C---:B------:R-:W-:Y:S01]  /*0ba0*/  VIADD R13, R4.reuse, UR11 ;  /* 0x0000000b040d7c36 */ /* 0x040fe20008000000 */
[----:B-----5:R-:W-:Y:S01]  /*0bb0*/  ISETP.GE.OR P0, PT, R4, UR8, P0 ;  /* 0x0000000804007c0c */ /* 0x020fe20008706670 */
[----:B------:R0:W-:Y:S02]  /*0bc0*/  @!P2 STS [R9+0x1ffc], RZ ;  /* 0x001ffcff0900a388 */ /* 0x0001e40000000800 */
[C---:B------:R-:W-:Y:S01]  /*0bd0*/  VIADD R12, R13.reuse, UR11 ;  /* 0x0000000b0d0c7c36 */ /* 0x040fe20008000000 */
[----:B------:R-:W-:Y:S01]  /*0be0*/  BAR.SYNC.DEFER_BLOCKING 0x0 ;  /* 0x0000000000007b1d */ /* 0x000fe20000010000 */
[----:B------:R-:W-:Y:S02]  /*0bf0*/  ISETP.GE.AND P3, PT, R13, UR8, PT ;  /* 0x000000080d007c0c */ /* 0x000fe4000bf66270 */
[C---:B------:R-:W-:Y:S01]  /*0c00*/  VIADD R11, R12.reuse, UR11 ;  /* 0x0000000b0c0b7c36 */ /* 0x040fe20008000000 */
[----:B------:R-:W-:-:S03]  /*0c10*/  ISETP.GE.AND P1, PT, R12, UR8, PT ;  /* 0x000000080c007c0c */ /* 0x000fc6000bf26270 */
[----:B------:R-:W-:-:S04]  /*0c20*/  VIADD R10, R11, UR11 ;  /* 0x0000000b0b0a7c36 */ /* 0x000fc80008000000 */
[----:B------:R-:W-:-:S04]  /*0c30*/  VIADD R8, R10, UR11 ;  /* 0x0000000b0a087c36 */ /* 0x000fc80008000000 */
[----:B------:R-:W-:-:S04]  /*0c40*/  VIADD R6, R8, UR11 ;  /* 0x0000000b08067c36 */ /* 0x000fc80008000000 */
[----:B------:R-:W-:Y:S01]  /*0c50*/  VIADD R5, R6, UR11 ;  /* 0x0000000b06057c36 */ /* 0x000fe20008000000 */
[----:B0-----:R-:W-:Y:S06]  /*0c60*/  @P0 BRA `(.L_x_11) ;  /* 0x0000000000140947 */ /* 0x001fec0003800000 */
[----:B------:R-:W0:Y:S02]  /*0c70*/  LDC.64 R14, c[0x0][0x380] ;  /* 0x0000e000ff0e7b82 */ /* 0x000e240000000a00 */
[----:B0-----:R-:W-:-:S06]  /*0c80*/  IMAD.WIDE.U32 R14, R4, 0x4, R14 ;  /* 0x00000004040e7825 */ /* 0x001fcc00078e000e */
[----:B------:R-:W2:Y:S01]  /*0c90*/  LDG.E R14, desc[UR12][R14.64] ;  /* 0x0000000c0e0e7981 */ /* 0x000ea2000c1e1900 */
[----:B------:R-:W-:-:S05]  /*0ca0*/  LEA R9, R3, UR5, 0x2 ;  /* 0x0000000503097c11 */ /* 0x000fca000f8e10ff */
[----:B--2---:R0:W-:Y:S02]  /*0cb0*/  STS [R9], R14 ;  /* 0x0000000e09007388 */ /* 0x0041e40000000800 */
.L_x_11:
[----:B------:R-:W-:Y:S05]  /*0cc0*/  BSYNC.RECONVERGENT B0 ;  /* 0x0000000000007941 */ /* 0x000fea0003800200 */
.L_x_10:
[----:B------:R-:W-:Y:S04]  /*0cd0*/  BSSY.RECONVERGENT B0, `(.L_x_12) ;  /* 0x000000a000007945 */ /* 0x000fe80003800200 */
[----:B------:R-:W-:Y:S05]  /*0ce0*/  @P3 BRA `(.L_x_13) ;  /* 0x0000000000203947 */ /* 0x000fea0003800000 */
[----:B0-----:R-:W-:-:S05]  /*0cf0*/  VIADD R9, R3, UR11 ;  /* 0x0000000b03097c36 */ /* 0x001fca0008000000 */
[----:B------:R-:W-:-:S13]  /*0d00*/  ISETP.GE.AND P0, PT, R9, UR6, PT ;  /* 0x0000000609007c0c */ /* 0x000fda000bf06270 */
[----:B------:R-:W-:Y:S05]  /*0d10*/  @P0 BRA `(.L_x_13) ;  /* 0x0000000000140947 */ /* 0x000fea0003800000 */
[----:B------:R-:W0:Y:S02]  /*0d20*/  LDC.64 R14, c[0x0][0x380] ;  /* 0x0000e000ff0e7b82 */ /* 0x000e240000000a00 */
[----:B0-----:R-:W-:-:S06]  /*0d30*/  IMAD.WIDE.U32 R14, R13, 0x4, R14 ;  /* 0x000000040d0e7825 */ /* 0x001fcc00078e000e */
[----:B------:R-:W2:Y:S01]  /*0d40*/  LDG.E R14, desc[UR12][R14.64] ;  /* 0x0000000c0e0e7981 */ /* 0x000ea2000c1e1900 */
[----:B------:R-:W-:-:S05]  /*0d50*/  LEA R9, R9, UR5, 0x2 ;  /* 0x0000000509097c11 */ /* 0x000fca000f8e10ff */
[----:B--2---:R1:W-:Y:S02]  /*0d60*/  STS [R9], R14 ;  /* 0x0000000e09007388 */ /* 0x0043e40000000800 */
.L_x_13:
[----:B------:R-:W-:Y:S05]  /*0d70*/  BSYNC.RECONVERGENT B0 ;  /* 0x0000000000007941 */ /* 0x000fea0003800200 */
.L_x_12:
[----:B01----:R-:W-:Y:S01]  /*0d80*/  VIADD R9, R5, UR11 ;  /* 0x0000000b05097c36 */ /* 0x003fe20008000000 */
[----:B------:R-:W-:Y:S01]  /*0d90*/  BSSY.RECONVERGENT B0, `(.L_x_14) ;  /* 0x0000011000007945 */ /* 0x000fe20003800200 */
[----:B------:R-:W-:Y:S02]  /*0da0*/  ISETP.GE.AND P0, PT, R11, UR8, PT ;  /* 0x000000080b007c0c */ /* 0x000fe4000bf06270 */
[----:B------:R-:W-:Y:S02]  /*0db0*/  ISETP.GE.AND P2, PT, R10, UR8, PT ;  /* 0x000000080a007c0c */ /* 0x000fe4000bf46270 */
[----:B------:R-:W-:Y:S02]  /*0dc0*/  ISETP.GE.AND P3, PT, R8, UR8, PT ;  /* 0x0000000808007c0c */ /* 0x000fe4000bf66270 */
[----:B------:R-:W-:Y:S02]  /*0dd0*/  ISETP.GE.AND P4, PT, R6, UR8, PT ;  /* 0x0000000806007c0c */ /* 0x000fe4000bf86270 */
[----:B------:R-:W-:-:S02]  /*0de0*/  ISETP.GE.AND P5, PT, R5, UR8, PT ;  /* 0x0000000805007c0c */ /* 0x000fc4000bfa6270 */
[----:B------:R-:W-:Y:S01]  /*0df0*/  ISETP.GE.AND P6, PT, R9, UR8, PT ;  /* 0x0000000809007c0c */ /* 0x000fe2000bfc6270 */
[----:B------:R-:W-:-:S12]  /*0e00*/  @P1 BRA `(.L_x_15) ;  /* 0x0000000000241947 */ /* 0x000fd80003800000 */
[----:B------:R-:W0:Y:S02]  /*0e10*/  LDC R16, c[0x0][0x360] ;  /* 0x0000d800ff107b82 */ /* 0x000e240000000800 */
[----:B0-----:R-:W-:-:S05]  /*0e20*/  IMAD R16, R16, 0x2, R3 ;  /* 0x0000000210107824 */ /* 0x001fca00078e0203 */
[----:B------:R-:W-:-:S13]  /*0e30*/  ISETP.GE.AND P1, PT, R16, UR6, PT ;  /* 0x0000000610007c0c */ /* 0x000fda000bf26270 */
[----:B------:R-:W-:Y:S05]  /*0e40*/  @P1 BRA `(.L_x_15) ;  /* 0x0000000000141947 */ /* 0x000fea0003800000 */
[----:B------:R-:W0:Y:S02]  /*0e50*/  LDC.64 R14, c[0x0][0x380] ;  /* 0x0000e000ff0e7b82 */ /* 0x000e240000000a00 */
[----:B0-----:R-:W-:-:S06]  /*0e60*/  IMAD.WIDE.U32 R12, R12, 0x4, R14 ;  /* 0x000000040c0c7825 */ /* 0x001fcc00078e000e */
[----:B------:R-:W2:Y:S01]  /*0e70*/  LDG.E R12, desc[UR12][R12.64] ;  /* 0x0000000c0c0c7981 */ /* 0x000ea2000c1e1900 */
[----:B------:R-:W-:-:S05]  /*0e80*/  LEA R15, R16, UR5, 0x2 ;  /* 0x00000005100f7c11 */ /* 0x000fca000f8e10ff */
[----:B--2---:R0:W-:Y:S02]  /*0e90*/  STS [R15], R12 ;  /* 0x0000000c0f007388 */ /* 0x0041e40000000800 */
.L_x_15:
[----:B------:R-:W-:Y:S05]  /*0ea0*/  BSYNC.RECONVERGENT B0 ;  /* 0x0000000000007941 */ /* 0x000fea0003800200 */
.L_x_14:
[----:B------:R-:W-:Y:S04]  /*0eb0*/  BSSY.RECONVERGENT B0, `(.L_x_16) ;  /* 0x000000b000007945 */ /* 0x000fe80003800200 */
[----:B------:R-:W-:Y:S05]  /*0ec0*/  @P0 BRA `(.L_x_17) ;  /* 0x0000000000240947 */ /* 0x000fea0003800000 */
[----:B------:R-:W1:Y:S02]  /*0ed0*/  LDC R14, c[0x0][0x360] ;  /* 0x0000d800ff0e7b82 */ /* 0x000e640000000800 */
[----:B-1----:R-:W-:-:S05]  /*0ee0*/  IMAD R14, R14, 0x3, R3 ;  /* 0x000000030e0e7824 */ /* 0x002fca00078e0203 */
[----:B------:R-:W-:-:S13]  /*0ef0*/  ISETP.GE.AND P0, PT, R14, UR6, PT ;  /* 0x000000060e007c0c */ /* 0x000fda000bf06270 */
[----:B------:R-:W-:Y:S05]  /*0f00*/  @P0 BRA `(.L_x_17) ;  /* 0x0000000000140947 */ /* 0x000fea0003800000 */
[----:B0-----:R-:W0:Y:S02]  /*0f10*/  LDC.64 R12, c[0x0][0x380] ;  /* 0x0000e000ff0c7b82 */ /* 0x001e240000000a00 */
[----:B0-----:R-:W-:-:S06]  /*0f20*/  IMAD.WIDE.U32 R12, R11, 0x4, R12 ;  /* 0x000000040b0c7825 */ /* 0x001fcc00078e000c */
[----:B------:R-:W2:Y:S01]  /*0f30*/  LDG.E R12, desc[UR12][R12.64] ;  /* 0x0000000c0c0c7981 */ /* 0x000ea2000c1e1900 */
[----:B------:R-:W-:-:S05]  /*0f40*/  LEA R11, R14, UR5, 0x2 ;  /* 0x000000050e0b7c11 */ /* 0x000fca000f8e10ff */
[----:B--2---:R1:W-:Y:S02]  /*0f50*/  STS [R11], R12 ;  /* 0x0000000c0b007388 */ /* 0x0043e40000000800 */
.L_x_17:
[----:B------:R-:W-:Y:S05]  /*0f60*/  BSYNC.RECONVERGENT B0 ;  /* 0x0000000000007941 */ /* 0x000fea0003800200 */
.L_x_16:
[----:B------:R-:W-:Y:S04]  /*0f70*/  BSSY.RECONVERGENT B0, `(.L_x_18) ;  /* 0x000000b000007945 */ /* 0x000fe80003800200 */
[----:B------:R-:W-:Y:S05]  /*0f80*/  @P2 BRA `(.L_x_19) ;  /* 0x0000000000242947 */ /* 0x000fea0003800000 */
[----:B------:R-:W2:Y:S02]  /*0f90*/  LDC R14, c[0x0][0x360] ;  /* 0x0000d800ff0e7b82 */ /* 0x000ea40000000800 */
[----:B--2---:R-:W-:-:S05]  /*0fa0*/  IMAD R14, R14, 0x4, R3 ;  /* 0x000000040e0e7824 */ /* 0x004fca00078e0203 */
[----:B------:R-:W-:-:S13]  /*0fb0*/  ISETP.GE.AND P0, PT, R14, UR6, PT ;  /* 0x000000060e007c0c */ /* 0x000fda000bf06270 */
[----:B------:R-:W-:Y:S05]  /*0fc0*/  @P0 BRA `(.L_x_19) ;  /* 0x0000000000140947 */ /* 0x000fea0003800000 */
[----:B01----:R-:W0:Y:S02]  /*0fd0*/  LDC.64 R12, c[0x0][0x380] ;  /* 0x0000e000ff0c7b82 */ /* 0x003e240000000a00 */
[----:B0-----:R-:W-:-:S06]  /*0fe0*/  IMAD.WIDE.U32 R10, R10, 0x4, R12 ;  /* 0x000000040a0a7825 */ /* 0x001fcc00078e000c */
[----:B------:R-:W2:Y:S01]  /*0ff0*/  LDG.E R10, desc[UR12][R10.64] ;  /* 0x0000000c0a0a7981 */ /* 0x000ea2000c1e1900 */
[----:B------:R-:W-:-:S05]  /*1000*/  LEA R13, R14, UR5, 0x2 ;  /* 0x000000050e0d7c11 */ /* 0x000fca000f8e10ff */
[----:B--2---:R2:W-:Y:S02]  /*1010*/  STS [R13], R10 ;  /* 0x0000000a0d007388 */ /* 0x0045e40000000800 */
.L_x_19:
[----:B------:R-:W-:Y:S05]  /*1020*/  BSYNC.RECONVERGENT B0 ;  /* 0x0000000000007941 */ /* 0x000fea0003800200 */
.L_x_18:
[----:B------:R-:W-:Y:S04]  /*1030*/  BSSY.RECONVERGENT B0, `(.L_x_20) ;  /* 0x000000b000007945 */ /* 0x000fe80003800200 */
[----:B------:R-:W-:Y:S05]  /*1040*/  @P3 BRA `(.L_x_21) ;  /* 0x0000000000243947 */ /* 0x000fea0003800000 */
[----:B01----:R-:W0:Y:S02]  /*1050*/  LDC R12, c[0x0][0x360] ;  /* 0x0000d800ff0c7b82 */ /* 0x003e240000000800 */
[----:B0-----:R-:W-:-:S05]  /*1060*/  IMAD R12, R12, 0x5, R3 ;  /* 0x000000050c0c7824 */ /* 0x001fca00078e0203 */
[----:B------:R-:W-:-:S13]  /*1070*/  ISETP.GE.AND P0, PT, R12, UR6, PT ;  /* 0x000000060c007c0c */ /* 0x000fda000bf06270 */
[----:B------:R-:W-:Y:S05]  /*1080*/  @P0 BRA `(.L_x_21) ;  /* 0x0000000000140947 */ /* 0x000fea0003800000 */
[----:B--2---:R-:W0:Y:S02]  /*1090*/  LDC.64 R10, c[0x0][0x380] ;  /* 0x0000e000ff0a7b82 */ /* 0x004e240000000a00 */
[----:B0-----:R-:W-:-:S06]  /*10a0*/  IMAD.WIDE.U32 R10, R8, 0x4, R10 ;  /* 0x00000004080a7825 */ /* 0x001fcc00078e000a */
[----:B------:R-:W2:Y:S01]  /*10b0*/  LDG.E R10, desc[UR12][R10.64] ;  /* 0x0000000c0a0a7981 */ /* 0x000ea2000c1e1900 */
[----:B------:R-:W-:-:S05]  /*10c0*/  LEA R13, R12, UR5, 0x2 ;  /* 0x000000050c0d7c11 */ /* 0x000fca000f8e10ff */
[----:B--2---:R3:W-:Y:S02]  /*10d0*/  STS [R13], R10 ;  /* 0x0000000a0d007388 */ /* 0x0047e40000000800 */
.L_x_21:
[----:B------:R-:W-:Y:S05]  /*10e0*/  BSYNC.RECONVERGENT B0 ;  /* 0x0000000000007941 */ /* 0x000fea0003800200 */
.L_x_20:
[----:B------:R-:W-:Y:S04]  /*10f0*/  BSSY.RECONVERGENT B0, `(.L_x_22) ;  /* 0x000000b000007945 */ /* 0x000fe80003800200 */
[----:B------:R-:W-:Y:S05]  /*1100*/  @P4 BRA `(.L_x_23) ;  /* 0x0000000000244947 */ /* 0x000fea0003800000 */
[----:B------:R-:W4:Y:S02]  /*1110*/  LDC R8, c[0x0][0x360] ;  /* 0x0000d800ff087b82 */ /* 0x000f240000000800 */
[----:B----4-:R-:W-:-:S05]  /*1120*/  IMAD R8, R8, 0x6, R3 ;  /* 0x0000000608087824 */ /* 0x010fca00078e0203 */
[----:B------:R-:W-:-:S13]  /*1130*/  ISETP.GE.AND P0, PT, R8, UR6, PT ;  /* 0x0000000608007c0c */ /* 0x000fda000bf06270 */
[----:B------:R-:W-:Y:S05]  /*1140*/  @P0 BRA `(.L_x_23) ;  /* 0x0000000000140947 */ /* 0x000fea0003800000 */
[----:B-123--:R-:W1:Y:S02]  /*1150*/  LDC.64 R10, c[0x0][0x380] ;  /* 0x0000e000ff0a7b82 */ /* 0x00ee640000000a00 */
[----:B-1----:R-:W-:-:S06]  /*1160*/  IMAD.WIDE.U32 R10, R6, 0x4, R10 ;  /* 0x00000004060a7825 */ /* 0x002fcc00078e000a */
[----:B------:R-:W2:Y:S01]  /*1170*/  LDG.E R10, desc[UR12][R10.64] ;  /* 0x0000000c0a0a7981 */ /* 0x000ea2000c1e1900 */
[----:B------:R-:W-:-:S05]  /*1180*/  LEA R13, R8, UR5, 0x2 ;  /* 0x00000005080d7c11 */ /* 0x000fca000f8e10ff */
[----:B--2---:R4:W-:Y:S02]  /*1190*/  STS [R13], R10 ;  /* 0x0000000a0d007388 */ /* 0x0049e40000000800 */
.L_x_23:
[----:B------:R-:W-:Y:S05]  /*11a0*/  BSYNC.RECONVERGENT B0 ;  /* 0x0000000000007941 */ /* 0x000fea0003800200 */
.L_x_22:
[----:B------:R-:W-:Y:S04]  /*11b0*/  BSSY.RECONVERGENT B0, `(.L_x_24) ;  /* 0x000000b000007945 */ /* 0x000fe80003800200 */
[----:B------:R-:W-:Y:S05]  /*11c0*/  @P5 BRA `(.L_x_25) ;  /* 0x0000000000245947 */ /* 0x000fea0003800000 */
[----:B------:R-:W5:Y:S02]  /*11d0*/  LDC R6, c[0x0][0x360] ;  /* 0x0000d800ff067b82 */ /* 0x000f640000000800 */
[----:B-----5:R-:W-:-:S05]  /*11e0*/  IMAD R6, R6, 0x7, R3 ;  /* 0x0000000706067824 */ /* 0x020fca00078e0203 */
[----:B------:R-:W-:-:S13]  /*11f0*/  ISETP.GE.AND P0, PT, R6, UR6, PT ;  /* 0x0000000606007c0c */ /* 0x000fda000bf06270 */
[----:B------:R-:W-:Y:S05]  /*1200*/  @P0 BRA `(.L_x_25) ;  /* 0x0000000000140947 */ /* 0x000fea0003800000 */
[----:B-1234-:R-:W1:Y:S02]  /*1210*/  LDC.64 R10, c[0x0][0x380] ;  /* 0x0000e000ff0a7b82 */ /* 0x01ee640000000a00 */
[----:B-1----:R-:W-:-:S06]  /*1220*/  IMAD.WIDE.U32 R10, R5, 0x4, R10 ;  /* 0x00000004050a7825 */ /* 0x002fcc00078e000a */
[----:B------:R-:W2:Y:S01]  /*1230*/  LDG.E R10, desc[UR12][R10.64] ;  /* 0x0000000c0a0a7981 */ /* 0x000ea2000c1e1900 */
[----:B------:R-:W-:-:S05]  /*1240*/  LEA R5, R6, UR5, 0x2 ;  /* 0x0000000506057c11 */ /* 0x000fca000f8e10ff */
[----:B--2---:R1:W-:Y:S02]  /*1250*/  STS [R5], R10 ;  /* 0x0000000a05007388 */ /* 0x0043e40000000800 */
.L_x_25:
[----:B------:R-:W-:Y:S05]  /*1260*/  BSYNC.RECONVERGENT B0 ;  /* 0x0000000000007941 */ /* 0x000fea0003800200 */
.L_x_24:
[----:B------:R-:W-:Y:S04]  /*1270*/  BSSY.RECONVERGENT B0, `(.L_x_26) ;  /* 0x000000b000007945 */ /* 0x000fe80003800200 */
[----:B------:R-:W-:Y:S05]  /*1280*/  @P6 BRA `(.L_x_27) ;  /* 0x0000000000246947 */ /* 0x000fea0003800000 */
[----:B------:R-:W1:Y:S02]  /*1290*/  LDC R6, c[0x0][0x360] ;  /* 0x0000d800ff067b82 */ /* 0x000e640000000800 */
[----:B-1----:R-:W-:-:S05]  /*12a0*/  IMAD R5, R6, 0x8, R3 ;  /* 0x0000000806057824 */ /* 0x002fca00078e0203 */
[----:B------:R-:W-:-:S13]  /*12b0*/  ISETP.GE.AND P0, PT, R5, UR6, PT ;  /* 0x0000000605007c0c */ /* 0x000fda000bf06270 */
[----:B------:R-:W-:Y:S05]  /*12c0*/  @P0 BRA `(.L_x_27) ;  /* 0x0000000000140947 */ /* 0x000fea0003800000 */
[----:B--234-:R-:W1:Y:S02]  /*12d0*/  LDC.64 R10, c[0x0][0x380] ;  /* 0x0000e000ff0a7b82 */ /* 0x01ce640000000a00 */
[----:B-1----:R-:W-:-:S06]  /*12e0*/  IMAD.WIDE.U32 R8, R9, 0x4, R10 ;  /* 0x0000000409087825 */ /* 0x002fcc00078e000a */
[----:B------:R-:W2:Y:S01]  /*12f0*/  LDG.E R8, desc[UR12][R8.64] ;  /* 0x0000000c08087981 */ /* 0x000ea2000c1e1900 */
[----:B------:R-:W-:-:S05]  /*1300*/  LEA R5, R5, UR5, 0x2 ;  /* 0x0000000505057c11 */ /* 0x000fca000f8e10ff */
[----:B--2---:R1:W-:Y:S02]  /*1310*/  STS [R5], R8 ;  /* 0x0000000805007388 */ /* 0x0043e40000000800 */
.L_x_27:
[----:B------:R-:W-:Y:S05]  /*1320*/  BSYNC.RECONVERGENT B0 ;  /* 0x0000000000007941 */ /* 0x000fea0003800200 */
.L_x_26:
[----:B------:R-:W-:Y:S01]  /*1330*/  BAR.SYNC.DEFER_BLOCKING 0x0 ;  /* 0x0000000000007b1d */ /* 0x000fe20000010000 */
[----:B------:R-:W-:Y:S01]  /*1340*/  ULOP3.LUT UR5, UR9, 0x7, URZ, 0xc0, !UPT ;  /* 0x0000000709057892 */ /* 0x000fe2000f8ec0ff */
[----:B------:R-:W-:Y:S01]  /*1350*/  LOP3.LUT R6, R7, 0xffc, RZ, 0xc0, !PT ;  /* 0x00000ffc07067812 */ /* 0x000fe200078ec0ff */
[----:B------:R-:W-:Y:S02]  /*1360*/  UIADD3 UR6, UPT, UPT, UR9, -0x1, URZ ;  /* 0xffffffff09067890 */ /* 0x000fe4000fffe0ff */
[----:B------:R-:W-:Y:S02]  /*1370*/  UIADD3 UR5, UPT, UPT, UR5, -0x1, URZ ;  /* 0xffffffff05057890 */ /* 0x000fe4000fffe0ff */
[----:B------:R-:W-:Y:S02]  /*1380*/  UIADD3 UR7, UPT, UPT, -UR7, UR8, URZ ;  /* 0x0000000807077290 */ /* 0x000fe4000fffe1ff */
[----:B------:R-:W-:Y:S02]  /*1390*/  UISETP.GE.U32.AND UP1, UPT, UR5, 0x3, UPT ;  /* 0x000000030500788c */ /* 0x000fe4000bf26070 */
[----:B------:R-:W-:-:S02]  /*13a0*/  ULOP3.LUT UR10, UR9, 0x7ffff8, URZ, 0xc0, !UPT ;  /* 0x007ffff8090a7892 */ /* 0x000fc4000f8ec0ff */
[----:B------:R-:W-:Y:S01]  /*13b0*/  UISETP.GE.U32.AND UP0, UPT, UR6, 0x7, UPT ;  /* 0x000000070600788c */ /* 0x000fe2000bf06070 */
[----:B------:R-:W-:-:S10]  /*13c0*/  UMOV UR5, URZ ;  /* 0x000000ff00057c82 */ /* 0x000fd40008000000 */
.L_x_77:
[----:B------:R-:W-:Y:S01]  /*13d0*/  UIMAD UR16, UR11, UR5, URZ ;  /* 0x000000050b1072a4 */ /* 0x000fe2000f8e02ff */
[----:B------:R-:W-:Y:S05]  /*13e0*/  BSSY.RECONVERGENT B0, `(.L_x_28) ;  /* 0x0000065000007945 */ /* 0x000fea0003800200 */
[----:B01----:R-:W-:-:S05]  /*13f0*/  VIADD R8, R4, UR16 ;  /* 0x0000001004087c36 */ /* 0x003fca0008000000 */
[----:B------:R-:W-:-:S13]  /*1400*/  ISETP.GT.AND P0, PT, R8, UR7, PT ;  /* 0x0000000708007c0c */ /* 0x000fda000bf04270 */
[----:B--234-:R-:W-:Y:S05]  /*1410*/  @P0 BRA `(.L_x_29) ;  /* 0x0000000400840947 */ /* 0x01cfea0003800000 */
[----:B------:R-:W1:Y:S01]  /*1420*/  LDCU UR6, c[0x0][0x390] ;  /* 0x00007200ff0677ac */ /* 0x000e620008000800 */
[----:B------:R-:W-:Y:S01]  /*1430*/  IMAD.MOV.U32 R8, RZ, RZ, RZ ;  /* 0x000000ffff087224 */ /* 0x000fe200078e00ff */
[----:B-1----:R-:W-:-:S09]  /*1440*/  UISETP.GE.AND UP2, UPT, UR6, 0x1, UPT ;  /* 0x000000010600788c */ /* 0x002fd2000bf46270 */
[----:B------:R-:W-:Y:S05]  /*1450*/  BRA.U !UP2, `(.L_x_30) ;  /* 0x000000050a147547 */ /* 0x000fea000b800000 */
[----:B--234-:R-:W-:Y:S01]  /*1460*/  VIADD R13, R3, UR16 ;  /* 0x00000010030d7c36 */ /* 0x01cfe20008000000 */
[----:B------:R-:W1:Y:S01]  /*1470*/  LDCU UR15, c[0x0][0x390] ;  /* 0x00007200ff0f77ac */ /* 0x000e620008000800 */
[----:B------:R-:W-:Y:S01]  /*1480*/  IMAD.MOV.U32 R8, RZ, RZ, RZ ;  /* 0x000000ffff087224 */ /* 0x000fe200078e00ff */
[----:B------:R-:W-:-:S06]  /*1490*/  UMOV UR6, URZ ;  /* 0x000000ff00067c82 */ /* 0x000fcc0008000000 */
.L_x_37:
[----:B------:R-:W2:Y:S01]  /*14a0*/  S2UR UR9, SR_CgaCtaId ;  /* 0x00000000000979c3 */ /* 0x000ea20000008800 */
[----:B------:R-:W-:Y:S01]  /*14b0*/  UMOV UR8, 0x400 ;  /* 0x0000040000087882 */ /* 0x000fe20000000000 */
[----:B------:R-:W-:Y:S01]  /*14c0*/  VIADD R9, R13, UR6 ;  /* 0x000000060d097c36 */ /* 0x000fe20008000000 */
[----:B------:R-:W-:Y:S01]  /*14d0*/  UIADD3 UR8, UPT, UPT, UR8, 0x810, URZ ;  /* 0x0000081008087890 */ /* 0x000fe2000fffe0ff */
[----:B------:R-:W-:Y:S01]  /*14e0*/  IMAD.MOV.U32 R11, RZ, RZ, 0x1 ;  /* 0x00000001ff0b7424 */ /* 0x000fe200078e00ff */
[----:B------:R-:W3:Y:S01]  /*14f0*/  LDCU UR18, c[0x0][0x390] ;  /* 0x00007200ff1277ac */ /* 0x000ee20008000800 */
[----:B-1----:R-:W-:Y:S02]  /*1500*/  UIADD3 UR15, UPT, UPT, UR15, -0x1, URZ ;  /* 0xffffffff0f0f7890 */ /* 0x002fe4000fffe0ff */
[----:B--2---:R-:W-:-:S06]  /*1510*/  ULEA UR8, UR9, UR8, 0x18 ;  /* 0x0000000809087291 */ /* 0x004fcc000f8ec0ff */
[----:B------:R-:W-:Y:S01]  /*1520*/  LEA R9, R9, UR8, 0x2 ;  /* 0x0000000809097c11 */ /* 0x000fe2000f8e10ff */
[----:B---3--:R-:W-:-:S04]  /*1530*/  UIADD3 UR8, UPT, UPT, UR6, -UR18, URZ ;  /* 0x8000001206087290 */ /* 0x008fc8000fffe0ff */
[----:B------:R1:W2:Y:S01]  /*1540*/  LDS R10, [R9] ;  /* 0x00000000090a7984 */ /* 0x0002a20000000800 */
[----:B------:R-:W-:-:S09]  /*1550*/  UISETP.GT.AND UP2, UPT, UR8, -0x2, UPT ;  /* 0xfffffffe0800788c */ /* 0x000fd2000bf44270 */
[----:B-1----:R-:W-:Y:S05]  /*1560*/  BRA.U UP2, `(.L_x_31) ;  /* 0x0000000102bc7547 */ /* 0x002fea000b800000 */
[----:B------:R-:W-:Y:S01]  /*1570*/  UIADD3 UR8, UPT, UPT, -UR6, -0x2, UR18 ;  /* 0xfffffffe06087890 */ /* 0x000fe2000fffe112 */
[----:B------:R-:W-:Y:S01]  /*1580*/  IMAD.MOV.U32 R9, RZ, RZ, 0x14 ;  /* 0x00000014ff097424 */ /* 0x000fe200078e00ff */
[----:B------:R-:W-:Y:S02]  /*1590*/  ULOP3.LUT UR17, UR15, 0x3, URZ, 0xc0, !UPT ;  /* 0x000000030f117892 */ /* 0x000fe4000f8ec0ff */
[----:B------:R-:W-:-:S09]  /*15a0*/  UISETP.GE.U32.AND UP2, UPT, UR8, 0x3, UPT ;  /* 0x000000030800788c */ /* 0x000fd2000bf46070 */
[----:B------:R-:W-:Y:S05]  /*15b0*/  BRA.U !UP2, `(.L_x_32) ;  /* 0x000000010a787547 */ /* 0x000fea000b800000 */
[----:B------:R-:W-:Y:S01]  /*15c0*/  ULOP3.LUT UR8, UR15, 0xfffffffc, URZ, 0xc0, !UPT ;  /* 0xfffffffc0f087892 */ /* 0x000fe2000f8ec0ff */
[----:B------:R-:W-:-:S05]  /*15d0*/  IMAD.MOV.U32 R11, RZ, RZ, 0x1 ;  /* 0x00000001ff0b7424 */ /* 0x000fca00078e00ff */
[----:B------:R-:W-:-:S05]  /*15e0*/  IMAD R9, RZ, RZ, -UR8 ;  /* 0x80000008ff097e24 */ /* 0x000fca000f8e02ff */
[----:B------:R-:W-:-:S13]  /*15f0*/  ISETP.GE.AND P0, PT, R9, RZ, PT ;  /* 0x000000ff0900720c */ /* 0x000fda0003f06270 */
[----:B------:R-:W-:Y:S05]  /*1600*/  @P0 BRA `(.L_x_33) ;  /* 0x00000000004c0947 */ /* 0x000fea0003800000 */
[----:B0-----:R-:W-:Y:S01]  /*1610*/  IMAD.MOV R12, RZ, RZ, -R9 ;  /* 0x000000ffff0c7224 */ /* 0x001fe200078e0a09 */
[----:B------:R-:W-:-:S04]  /*1620*/  PLOP3.LUT P0, PT, PT, PT, PT, 0x80, 0x8 ;  /* 0x000000000008781c */ /* 0x000fc80003f0f070 */
[----:B------:R-:W-:-:S13]  /*1630*/  ISETP.GT.AND P1, PT, R12, 0xc, PT ;  /* 0x0000000c0c00780c */ /* 0x000fda0003f24270 */
[----:B------:R-:W-:Y:S05]  /*1640*/  @!P1 BRA `(.L_x_34) ;  /* 0x00000000001c9947 */ /* 0x000fea0003800000 */
[----:B------:R-:W-:-:S13]  /*1650*/  PLOP3.LUT P0, PT, PT, PT, PT, 0x8, 0x80 ;  /* 0x000000000080781c */ /* 0x000fda0003f0e170 */
.L_x_35:
[----:B------:R-:W-:Y:S02]  /*1660*/  VIADD R9, R9, 0x10 ;  /* 0x0000001009097836 */ /* 0x000fe40000000000 */
[----:B------:R-:W-:Y:S02]  /*1670*/  IMAD.MOV.U32 R5, RZ, RZ, R11 ;  /* 0x000000ffff057224 */ /* 0x000fe400078e000b */
[----:B------:R-:W-:Y:S01]  /*1680*/  IMAD.MOV.U32 R11, RZ, RZ, RZ ;  /* 0x000000ffff0b7224 */ /* 0x000fe200078e00ff */
[----:B------:R-:W-:-:S13]  /*1690*/  ISETP.GE.AND P1, PT, R9, -0xc, PT ;  /* 0xfffffff40900780c */ /* 0x000fda0003f26270 */
[----:B------:R-:W-:Y:S05]  /*16a0*/  @!P1 BRA `(.L_x_35) ;  /* 0xfffffffc00ec9947 */ /* 0x000fea000383ffff */
[----:B------:R-:W-:-:S07]  /*16b0*/  IMAD R5, R5, 0x51000000, RZ ;  /* 0x5100000005057824 */ /* 0x000fce00078e02ff */
.L_x_34:
[----:B------:R-:W-:-:S05]  /*16c0*/  IMAD.MOV R12, RZ, RZ, -R9 ;  /* 0x000000ffff0c7224 */ /* 0x000fca00078e0a09 */
[----:B------:R-:W-:-:S13]  /*16d0*/  ISETP.GT.AND P1, PT, R12, 0x4, PT ;  /* 0x000000040c00780c */ /* 0x000fda0003f24270 */
[----:B------:R-:W-:Y:S01]  /*16e0*/  @P1 VIADD R9, R9, 0x8 ;  /* 0x0000000809091836 */ /* 0x000fe20000000000 */
[----:B------:R-:W-:Y:S01]  /*16f0*/  @P1 PLOP3.LUT P0, PT, PT, PT, PT, 0x8, 0x80 ;  /* 0x000000000080181c */ /* 0x000fe20003f0e170 */
[C---:B------:R-:W-:Y:S02]  /*1700*/  @P1 IMAD R5, R11.reuse, 0x27100, RZ ;  /* 0x000271000b051824 */ /* 0x040fe400078e02ff */
[----:B------:R-:W-:Y:S01]  /*1710*/  @P1 IMAD R11, R11, -0xa1f0000, RZ ;  /* 0xf5e100000b0b1824 */ /* 0x000fe200078e02ff */
[----:B------:R-:W-:-:S13]  /*1720*/  ISETP.NE.OR P0, PT, R9, RZ, P0 ;  /* 0x000000ff0900720c */ /* 0x000fda0000705670 */
[----:B------:R-:W-:Y:S05]  /*1730*/  @!P0 BRA `(.L_x_36) ;  /* 0x0000000000148947 */ /* 0x000fea0003800000 */
.L_x_33:
[----:B------:R-:W-:Y:S02]  /*1740*/  VIADD R9, R9, 0x4 ;  /* 0x0000000409097836 */ /* 0x000fe40000000000 */
[----:B------:R-:W-:Y:S02]  /*1750*/  IMAD.MOV.U32 R5, RZ, RZ, R11 ;  /* 0x000000ffff057224 */ /* 0x000fe400078e000b */
[----:B------:R-:W-:Y:S01]  /*1760*/  IMAD R11, R11, 0x27100, RZ ;  /* 0x000271000b0b7824 */ /* 0x000fe200078e02ff */
[----:B------:R-:W-:-:S13]  /*1770*/  ISETP.NE.AND P0, PT, R9, RZ, PT ;  /* 0x000000ff0900720c */ /* 0x000fda0003f05270 */
[----:B------:R-:W-:Y:S05]  /*1780*/  @P0 BRA `(.L_x_33) ;  /* 0xfffffffc00ec0947 */ /* 0x000fea000383ffff */
.L_x_36:
[----:B------:R-:W-:-:S07]  /*1790*/  IMAD R9, R5, 0x30d400, RZ ;  /* 0x0030d40005097824 */ /* 0x000fce00078e02ff */
.L_x_32:
[----:B------:R-:W-:-:S04]  /*17a0*/  UISETP.LT.U32.AND UP2, UPT, UR17, 0x2, UPT ;  /* 0x000000021100788c */ /* 0x000fc8000bf41070 */
[----:B------:R-:W-:-:S04]  /*17b0*/  USEL UR8, UR17, 0x2, UP2 ;  /* 0x0000000211087887 */ /* 0x000fc80009000000 */
[----:B------:R-:W-:-:S12]  /*17c0*/  USHF.L.U32 UR8, UR8, 0x2, URZ ;  /* 0x0000000208087899 */ /* 0x000fd800080006ff */
[----:B------:R-:W1:Y:S02]  /*17d0*/  LDCU UR8, c[0x2][UR8] ;  /* 0x00800000080877ac */ /* 0x000e640008000800 */
[----:B-1----:R-:W-:-:S10]  /*17e0*/  USHF.R.S32.HI UR9, URZ, 0x1f, UR8 ;  /* 0x0000001fff097899 */ /* 0x002fd40008011408 */
.L_x_92:
[----:B------:R-:W-:Y:S05]  /*17f0*/  BRXU UR8 -0x1800                                                (*"BRANCH_TARGETS .L_x_31,.L_x_94,.L_x_95"*) ;  /* 0xffffffe808007958 */ /* 0x000fea000b83ffff */
.L_x_95:
[----:B------:R-:W-:Y:S01]  /*1800*/  UISETP.NE.AND UP2, UPT, UR17, 0x2, UPT ;  /* 0x000000021100788c */ /* 0x000fe2000bf45270 */
[----:B------:R-:W-:-:S03]  /*1810*/  UMOV UR8, 0x14 ;  /* 0x0000001400087882 */ /* 0x000fc60000000000 */
[----:B------:R-:W-:-:S06]  /*1820*/  USEL UR8, UR8, 0x190, !UP2 ;  /* 0x0000019008087887 */ /* 0x000fcc000d000000 */
[----:B------:R-:W-:Y:S01]  /*1830*/  IMAD R11, R9, UR8, RZ ;  /* 0x00000008090b7c24 */ /* 0x000fe2000f8e02ff */
[----:B------:R-:W-:Y:S06]  /*1840*/  BRA `(.L_x_31) ;  /* 0x0000000000047947 */ /* 0x000fec0003800000 */
.L_x_94:
[----:B------:R-:W-:-:S07]  /*1850*/  IMAD.MOV.U32 R11, RZ, RZ, R9 ;  /* 0x000000ffff0b7224 */ /* 0x000fce00078e0009 */
.L_x_31:
[----:B------:R-:W-:Y:S01]  /*1860*/  UIADD3 UR6, UPT, UPT, UR6, 0x1, URZ ;  /* 0x0000000106067890 */ /* 0x000fe2000fffe0ff */
[----:B--2---:R-:W-:-:S03]  /*1870*/  VIADD R9, R10, 0xffffffff ;  /* 0xffffffff0a097836 */ /* 0x004fc60000000000 */
[----:B------:R-:W-:Y:S01]  /*1880*/  UISETP.NE.AND UP2, UPT, UR6, UR18, UPT ;  /* 0x000000120600728c */ /* 0x000fe2000bf45270 */
[----:B------:R-:W-:-:S08]  /*1890*/  IMAD R8, R9, R11, R8 ;  /* 0x0000000b09087224 */ /* 0x000fd000078e0208 */
[----:B------:R-:W-:Y:S05]  /*18a0*/  BRA.U UP2, `(.L_x_37) ;  /* 0xfffffff902fc7547 */ /* 0x000fea000b83ffff */
.L_x_30:
[----:B0-----:R-:W0:Y:S01]  /*18b0*/  S2R R12, SR_CgaCtaId ;  /* 0x00000000000c7919 */ /* 0x001e220000008800 */
[----:B--234-:R-:W-:-:S04]  /*18c0*/  MOV R10, 0x400 ;  /* 0x00000400000a7802 */ /* 0x01cfc80000000f00 */
[----:B0-----:R-:W-:-:S05]  /*18d0*/  LEA R13, R12, R10, 0x18 ;  /* 0x0000000a0c0d7211 */ /* 0x001fca00078ec0ff */
[----:B------:R-:W0:Y:S02]  /*18e0*/  LDS R9, [R13+0x800] ;  /* 0x000800000d097984 */ /* 0x000e240000000800 */
[----:B0-----:R-:W-:-:S05]  /*18f0*/  VIADD R11, R9, 0x200 ;  /* 0x00000200090b7836 */ /* 0x001fca0000000000 */
[----:B------:R-:W-:-:S04]  /*1900*/  ISETP.GE.AND P0, PT, R8, R11, PT ;  /* 0x0000000b0800720c */ /* 0x000fc80003f06270 */
[----:B------:R-:W-:-:S13]  /*1910*/  ISETP.LT.OR P0, PT, R8, R9, P0 ;  /* 0x000000090800720c */ /* 0x000fda0000701670 */
[----:B------:R-:W-:Y:S05]  /*1920*/  @P0 BRA `(.L_x_38) ;  /* 0x00000000001c0947 */ /* 0x000fea0003800000 */
[----:B------:R-:W-:Y:S02]  /*1930*/  IMAD.IADD R8, R8, 0x1, -R9 ;  /* 0x0000000108087824 */ /* 0x000fe400078e0a09 */
[----:B------:R-:W-:Y:S02]  /*1940*/  VIADD R9, R10, 0x808 ;  /* 0x000008080a097836 */ /* 0x000fe40000000000 */
[----:B------:R-:W-:-:S03]  /*1950*/  IMAD R8, R8, 0x4, R13 ;  /* 0x0000000408087824 */ /* 0x000fc600078e020d */
[----:B------:R-:W-:Y:S02]  /*1960*/  LEA R9, R12, R9, 0x18 ;  /* 0x000000090c097211 */ /* 0x000fe400078ec0ff */
[----:B------:R0:W-:Y:S04]  /*1970*/  ATOMS.POPC.INC.32 RZ, [R8+URZ] ;  /* 0x0000000008ff7f8c */ /* 0x0001e8000d8000ff */
[----:B------:R0:W-:Y:S01]  /*1980*/  ATOMS.POPC.INC.32 RZ, [R9+URZ] ;  /* 0x0000000009ff7f8c */ /* 0x0001e2000d8000ff */
[----:B------:R-:W-:Y:S05]  /*1990*/  BRA `(.L_x_29) ;  /* 0x0000000000247947 */ /* 0x000fea0003800000 */
.L_x_38:
[----:B------:R-:W0:Y:S01]  /*19a0*/  LDC.64 R10, c[0x0][0x388] ;  /* 0x0000e200ff0a7b82 */ /* 0x000e220000000a00 */
[----:B------:R-:W-:Y:S02]  /*19b0*/  IMAD.MOV.U32 R13, RZ, RZ, 0x1 ;  /* 0x00000001ff0d7424 */ /* 0x000fe400078e00ff */
[----:B0-----:R-:W-:-:S05]  /*19c0*/  IMAD.WIDE R10, R8, 0x4, R10 ;  /* 0x00000004080a7825 */ /* 0x001fca00078e020a */
[----:B------:R1:W-:Y:S01]  /*19d0*/  REDG.E.ADD.STRONG.GPU desc[UR12][R10.64], R13 ;  /* 0x0000000d0a00798e */ /* 0x0003e2000c12e10c */
[----:B------:R-:W-:-:S04]  /*19e0*/  SHF.R.S32.HI R9, RZ, 0x1f, R8 ;  /* 0x0000001fff097819 */ /* 0x000fc80000011408 */
[----:B------:R-:W-:-:S04]  /*19f0*/  LEA.HI R9, R9, R8, RZ, 0x9 ;  /* 0x0000000809097211 */ /* 0x000fc800078f48ff */
[----:B------:R-:W-:-:S04]  /*1a00*/  SHF.R.S32.HI R9, RZ, 0x9, R9 ;  /* 0x00000009ff097819 */ /* 0x000fc80000011409 */
[----:B------:R-:W-:-:S05]  /*1a10*/  LEA R9, R9, UR14, 0x2 ;  /* 0x0000000e09097c11 */ /* 0x000fca000f8e10ff */
[----:B------:R1:W-:Y:S02]  /*1a20*/  ATOMS.POPC.INC.32 RZ, [R9+URZ+0x1ffc] ;  /* 0x001ffc0009ff7f8c */ /* 0x0003e4000d8000ff */
.L_x_29:
[----:B------:R-:W-:Y:S05]  /*1a30*/  BSYNC.RECONVERGENT B0 ;  /* 0x0000000000007941 */ /* 0x000fea0003800200 */
.L_x_28:
[----:B------:R-:W-:Y:S01]  /*1a40*/  BAR.SYNC.DEFER_BLOCKING 0x0 ;  /* 0x0000000000007b1d */ /* 0x000fe20000010000 */
[----:B------:R-:W-:-:S09]  /*1a50*/  UISETP.NE.AND UP2, UPT, UR5, 0x2, UPT ;  /* 0x000000020500788c */ /* 0x000fd2000bf45270 */
[----:B------:R-:W-:Y:S05]  /*1a60*/  BRA.U UP2, `(.L_x_39) ;  /* 0x0000001102a47547 */ /* 0x000fea000b800000 */
[----:B------:R-:W-:Y:S01]  /*1a70*/  ISETP.NE.AND P0, PT, R3, RZ, PT ;  /* 0x000000ff0300720c */ /* 0x000fe20003f05270 */
[----:B------:R-:W-:-:S12]  /*1a80*/  BSSY.RECONVERGENT B0, `(.L_x_40) ;  /* 0x000008e000007945 */ /* 0x000fd80003800200 */
[----:B------:R-:W-:Y:S05]  /*1a90*/  @P0 BRA `(.L_x_41) ;  /* 0x0000000800300947 */ /* 0x000fea0003800000 */
[----:B------:R-:W5:Y:S01]  /*1aa0*/  S2UR UR8, SR_CgaCtaId ;  /* 0x00000000000879c3 */ /* 0x000f620000008800 */
[----:B------:R-:W-:Y:S01]  /*1ab0*/  UMOV UR6, 0x400 ;  /* 0x0000040000067882 */ /* 0x000fe20000000000 */
[----:B------:R-:W-:Y:S02]  /*1ac0*/  UISETP.GE.U32.AND UP2, UPT, UR4, 0x200, UPT ;  /* 0x000002000400788c */ /* 0x000fe4000bf46070 */
[----:B-----5:R-:W-:-:S09]  /*1ad0*/  ULEA UR6, UR8, UR6, 0x18 ;  /* 0x0000000608067291 */ /* 0x020fd2000f8ec0ff */
[----:B0-----:R-:W0:Y:S04]  /*1ae0*/  LDS R8, [UR6+0x800] ;  /* 0x00080006ff087984 */ /* 0x001e280008000800 */
[----:B0-----:R0:W-:Y:S01]  /*1af0*/  STS [UR6+0x804], R8 ;  /* 0x00080408ff007988 */ /* 0x0011e20008000806 */
[----:B------:R-:W-:Y:S05]  /*1b00*/  BRA.U !UP2, `(.L_x_42) ;  /* 0x000000090a047547 */ /* 0x000fea000b800000 */
[----:B0-----:R-:W0:Y:S01]  /*1b10*/  LDS R8, [UR6+0x808] ;  /* 0x00080806ff087984 */ /* 0x001e220008000800 */
[----:B-1----:R-:W-:Y:S01]  /*1b20*/  IMAD.MOV.U32 R9, RZ, RZ, RZ ;  /* 0x000000ffff097224 */ /* 0x002fe200078e00ff */
[----:B------:R-:W-:Y:S06]  /*1b30*/  BRA.U !UP0, `(.L_x_43) ;  /* 0x0000000108f87547 */ /* 0x000fec000b800000 */
[----:B------:R-:W-:-:S07]  /*1b40*/  IMAD.MOV.U32 R9, RZ, RZ, RZ ;  /* 0x000000ffff097224 */ /* 0x000fce00078e00ff */
.L_x_44:
[----:B--234-:R-:W-:-:S05]  /*1b50*/  LEA R10, R9, UR14, 0x2 ;  /* 0x0000000e090a7c11 */ /* 0x01cfca000f8e10ff */
[----:B------:R-:W0:Y:S02]  /*1b60*/  LDS R11, [R10+0x1ffc] ;  /* 0x001ffc000a0b7984 */ /* 0x000e240000000800 */
[----:B0-----:R-:W-:-:S13]  /*1b70*/  ISETP.GT.AND P0, PT, R11, R8, PT ;  /* 0x000000080b00720c */ /* 0x001fda0003f04270 */
[----:B------:R-:W0:Y:S01]  /*1b80*/  @P0 S2R R13, SR_CgaCtaId ;  /* 0x00000000000d0919 */ /* 0x000e220000008800 */
[----:B------:R-:W-:Y:S01]  /*1b90*/  @P0 MOV R12, 0x400 ;  /* 0x00000400000c0802 */ /* 0x000fe20000000f00 */
[----:B------:R-:W-:-:S03]  /*1ba0*/  @P0 IMAD.SHL.U32 R11, R9, 0x200, RZ ;  /* 0x00000200090b0824 */ /* 0x000fc600078e00ff */
[----:B0-----:R-:W-:-:S05]  /*1bb0*/  @P0 LEA R14, R13, R12, 0x18 ;  /* 0x0000000c0d0e0211 */ /* 0x001fca00078ec0ff */
[----:B------:R-:W-:Y:S04]  /*1bc0*/  @P0 STS [R14+0x800], R11 ;  /* 0x0008000b0e000388 */ /* 0x000fe80000000800 */
[----:B------:R-:W0:Y:S02]  /*1bd0*/  LDS R13, [R10+0x2000] ;  /* 0x002000000a0d7984 */ /* 0x000e240000000800 */
[----:B0-----:R-:W-:-:S13]  /*1be0*/  ISETP.GT.AND P0, PT, R13, R8, PT ;  /* 0x000000080d00720c */ /* 0x001fda0003f04270 */
[----:B------:R-:W0:Y:S01]  /*1bf0*/  @P0 S2R R16, SR_CgaCtaId ;  /* 0x0000000000100919 */ /* 0x000e220000008800 */
[----:B------:R-:W-:Y:S02]  /*1c00*/  @P0 MOV R13, 0x400 ;  /* 0x00000400000d0802 */ /* 0x000fe40000000f00 */
[----:B------:R-:W-:Y:S02]  /*1c10*/  @P0 LEA R12, R9, 0x200, 0x9 ;  /* 0x00000200090c0811 */ /* 0x000fe400078e48ff */
        /* <DEDUP_REMOVED lines=41> */
[C---:B------:R-:W-:Y:S01]  /*1eb0*/  @P0 LEA R12, R9.reuse, 0xe00, 0x9 ;  /* 0x00000e00090c0811 */ /* 0x040fe200078e48ff */
[----:B------:R-:W-:Y:S01]  /*1ec0*/  VIADD R9, R9, 0x8 ;  /* 0x0000000809097836 */ /* 0x000fe20000000000 */
[----:B0-----:R-:W-:-:S05]  /*1ed0*/  @P0 LEA R13, R14, R13, 0x18 ;  /* 0x0000000d0e0d0211 */ /* 0x001fca00078ec0ff */
[----:B------:R1:W-:Y:S01]  /*1ee0*/  @P0 STS [R13+0x800], R12 ;  /* 0x0008000c0d000388 */ /* 0x0003e20000000800 */
[----:B------:R-:W-:-:S13]  /*1ef0*/  ISETP.NE.AND P0, PT, R9, UR10, PT ;  /* 0x0000000a09007c0c */ /* 0x000fda000bf05270 */
[----:B-1----:R-:W-:Y:S05]  /*1f00*/  @P0 BRA `(.L_x_44) ;  /* 0xfffffffc00100947 */ /* 0x002fea000383ffff */
[----:B------:R-:W-:-:S07]  /*1f10*/  IMAD.U32 R9, RZ, RZ, UR10 ;  /* 0x0000000aff097e24 */ /* 0x000fce000f8e00ff */
.L_x_43:
[----:B------:R-:W-:-:S09]  /*1f20*/  ULOP3.LUT UP2, URZ, UR4, 0xe00, URZ, 0xc0, !UPT ;  /* 0x00000e0004ff7892 */ /* 0x000fd2000f84c0ff */
[----:B------:R-:W-:Y:S05]  /*1f30*/  BRA.U !UP2, `(.L_x_42) ;  /* 0x000000010af87547 */ /* 0x000fea000b800000 */
[----:B------:R-:W-:-:S04]  /*1f40*/  ULOP3.LUT UR6, UR4, 0x600, URZ, 0xc0, !UPT ;  /* 0x0000060004067892 */ /* 0x000fc8000f8ec0ff */
[----:B------:R-:W-:Y:S01]  /*1f50*/  UISETP.NE.AND UP2, UPT, UR6, URZ, UPT ;  /* 0x000000ff0600728c */ /* 0x000fe2000bf45270 */
[----:B------:R-:W-:Y:S10]  /*1f60*/  BRA.U !UP1, `(.L_x_45) ;  /* 0x0000000109787547 */ /* 0x000ff4000b800000 */
[----:B------:R-:W-:-:S05]  /*1f70*/  LEA R12, R9, UR14, 0x2 ;  /* 0x0000000e090c7c11 */ /* 0x000fca000f8e10ff */
[----:B------:R-:W0:Y:S02]  /*1f80*/  LDS R11, [R12+0x1ffc] ;  /* 0x001ffc000c0b7984 */ /* 0x000e240000000800 */
[----:B0-----:R-:W-:-:S13]  /*1f90*/  ISETP.GT.AND P0, PT, R11, R8, PT ;  /* 0x000000080b00720c */ /* 0x001fda0003f04270 */
[----:B------:R-:W0:Y:S01]  /*1fa0*/  @P0 S2R R14, SR_CgaCtaId ;  /* 0x00000000000e0919 */ /* 0x000e220000008800 */
[----:B------:R-:W-:Y:S01]  /*1fb0*/  @P0 MOV R11, 0x400 ;  /* 0x00000400000b0802 */ /* 0x000fe20000000f00 */
[----:B--234-:R-:W-:-:S03]  /*1fc0*/  @P0 IMAD.SHL.U32 R10, R9, 0x200, RZ ;  /* 0x00000200090a0824 */ /* 0x01cfc600078e00ff */
        /* <DEDUP_REMOVED lines=23> */
[----:B------:R1:W-:Y:S02]  /*2140*/  @P0 STS [R16+0x800], R11 ;  /* 0x0008000b10000388 */ /* 0x0003e40000000800 */
.L_x_45:
[----:B------:R-:W-:Y:S05]  /*2150*/  BRA.U !UP2, `(.L_x_42) ;  /* 0x000000010a707547 */ /* 0x000fea000b800000 */
[----:B------:R-:W-:Y:S02]  /*2160*/  UISETP.NE.AND UP2, UPT, UR6, 0x200, UPT ;  /* 0x000002000600788c */ /* 0x000fe4000bf45270 */
[----:B------:R-:W-:-:S07]  /*2170*/  ULOP3.LUT UP3, URZ, UR4, 0x200, URZ, 0xc0, !UPT ;  /* 0x0000020004ff7892 */ /* 0x000fce000f86c0ff */
[----:B------:R-:W-:Y:S05]  /*2180*/  BRA.U !UP2, `(.L_x_46) ;  /* 0x000000010a407547 */ /* 0x000fea000b800000 */
[----:B--234-:R-:W-:-:S05]  /*2190*/  LEA R10, R9, UR14, 0x2 ;  /* 0x0000000e090a7c11 */ /* 0x01cfca000f8e10ff */
[----:B-1----:R-:W0:Y:S02]  /*21a0*/  LDS R11, [R10+0x1ffc] ;  /* 0x001ffc000a0b7984 */ /* 0x002e240000000800 */
        /* <DEDUP_REMOVED lines=14> */
.L_x_46:
[----:B------:R-:W-:Y:S05]  /*2290*/  BRA.U !UP3, `(.L_x_42) ;  /* 0x000000010b207547 */ /* 0x000fea000b800000 */
[----:B--234-:R-:W-:-:S05]  /*22a0*/  LEA R10, R9, UR14, 0x2 ;  /* 0x0000000e090a7c11 */ /* 0x01cfca000f8e10ff */
[----:B01----:R-:W0:Y:S02]  /*22b0*/  LDS R11, [R10+0x1ffc] ;  /* 0x001ffc000a0b7984 */ /* 0x003e240000000800 */
[----:B0-----:R-:W-:-:S13]  /*22c0*/  ISETP.GT.AND P0, PT, R11, R8, PT ;  /* 0x000000080b00720c */ /* 0x001fda0003f04270 */
[----:B------:R-:W0:Y:S01]  /*22d0*/  @P0 S2R R11, SR_CgaCtaId ;  /* 0x00000000000b0919 */ /* 0x000e220000008800 */
[----:B------:R-:W-:Y:S01]  /*22e0*/  @P0 MOV R8, 0x400 ;  /* 0x0000040000080802 */ /* 0x000fe20000000f00 */
[----:B------:R-:W-:-:S03]  /*22f0*/  @P0 IMAD.SHL.U32 R9, R9, 0x200, RZ ;  /* 0x0000020009090824 */ /* 0x000fc600078e00ff */
[----:B0-----:R-:W-:-:S05]  /*2300*/  @P0 LEA R8, R11, R8, 0x18 ;  /* 0x000000080b080211 */ /* 0x001fca00078ec0ff */
[----:B------:R0:W-:Y:S02]  /*2310*/  @P0 STS [R8+0x800], R9 ;  /* 0x0008000908000388 */ /* 0x0001e40000000800 */
.L_x_42:
[----:B------:R-:W5:Y:S01]  /*2320*/  S2UR UR8, SR_CgaCtaId ;  /* 0x00000000000879c3 */ /* 0x000f620000008800 */
[----:B------:R-:W-:Y:S02]  /*2330*/  UMOV UR6, 0x400 ;  /* 0x0000040000067882 */ /* 0x000fe40000000000 */
[----:B-----5:R-:W-:-:S09]  /*2340*/  ULEA UR6, UR8, UR6, 0x18 ;  /* 0x0000000608067291 */ /* 0x020fd2000f8ec0ff */
[----:B------:R-:W-:Y:S03]  /*2350*/  STS [UR6+0x808], RZ ;  /* 0x000808ffff007988 */ /* 0x000fe60008000806 */
.L_x_41:
[----:B------:R-:W-:Y:S05]  /*2360*/  BSYNC.RECONVERGENT B0 ;  /* 0x0000000000007941 */ /* 0x000fea0003800200 */
.L_x_40:
[----:B------:R-:W5:Y:S08]  /*2370*/  S2UR UR8, SR_CgaCtaId ;  /* 0x00000000000879c3 */ /* 0x000f700000008800 */
[----:B------:R-:W-:Y:S06]  /*2380*/  BAR.SYNC.DEFER_BLOCKING 0x0 ;  /* 0x0000000000007b1d */ /* 0x000fec0000010000 */
[----:B------:R-:W-:-:S02]  /*2390*/  UMOV UR6, 0x400 ;  /* 0x0000040000067882 */ /* 0x000fc40000000000 */
[----:B-----5:R-:W-:-:S09]  /*23a0*/  ULEA UR6, UR8, UR6, 0x18 ;  /* 0x0000000608067291 */ /* 0x020fd2000f8ec0ff */
[----:B01----:R-:W0:Y:S02]  /*23b0*/  LDS.64 R8, [UR6+0x800] ;  /* 0x00080006ff087984 */ /* 0x003e240008000a00 */
[----:B0-----:R-:W-:-:S13]  /*23c0*/  ISETP.NE.AND P0, PT, R9, R8, PT ;  /* 0x000000080900720c */ /* 0x001fda0003f05270 */
[----:B------:R-:W-:Y:S05]  /*23d0*/  @!P0 BRA `(.L_x_39) ;  /* 0x0000000800488947 */ /* 0x000fea0003800000 */
[----:B------:R-:W-:-:S04]  /*23e0*/  LOP3.LUT R8, R0, 0xffff, RZ, 0xc0, !PT ;  /* 0x0000ffff00087812 */ /* 0x000fc800078ec0ff */
[----:B------:R-:W-:Y:S01]  /*23f0*/  ISETP.GE.U32.AND P0, PT, R8, 0x4, PT ;  /* 0x000000040800780c */ /* 0x000fe20003f06070 */
[----:B------:R-:W-:-:S12]  /*2400*/  IMAD.MOV.U32 R8, RZ, RZ, RZ ;  /* 0x000000ffff087224 */ /* 0x000fd800078e00ff */
[----:B------:R-:W-:Y:S05]  /*2410*/  @!P0 BRA `(.L_x_47) ;  /* 0x0000000400388947 */ /* 0x000fea0003800000 */
[----:B--234-:R-:W0:Y:S01]  /*2420*/  LDC.64 R10, c[0x0][0x388] ;  /* 0x0000e200ff0a7b82 */ /* 0x01ce220000000a00 */
[----:B------:R-:W-:-:S07]  /*2430*/  IMAD.MOV.U32 R8, RZ, RZ, RZ ;  /* 0x000000ffff087224 */ /* 0x000fce00078e00ff */
.L_x_64:
[C---:B0-----:R-:W-:Y:S01]  /*2440*/  IMAD R14, R8.reuse, UR11, R3 ;  /* 0x0000000b080e7c24 */ /* 0x041fe2000f8e0203 */
[----:B------:R-:W-:Y:S01]  /*2450*/  BSSY.RECONVERGENT B0, `(.L_x_48) ;  /* 0x0000012000007945 */ /* 0x000fe20003800200 */
[----:B------:R-:W-:-:S03]  /*2460*/  VIADD R8, R8, 0x4 ;  /* 0x0000000408087836 */ /* 0x000fc60000000000 */
[----:B------:R-:W-:Y:S02]  /*2470*/  ISETP.GT.U32.AND P1, PT, R14, 0x1ff, PT ;  /* 0x000001ff0e00780c */ /* 0x000fe40003f24070 */
[----:B------:R-:W-:-:S11]  /*2480*/  ISETP.NE.AND P0, PT, R8, R6, PT ;  /* 0x000000060800720c */ /* 0x000fd60003f05270 */
[----:B-1234-:R-:W-:Y:S05]  /*2490*/  @P1 BRA `(.L_x_49) ;  /* 0x0000000000341947 */ /* 0x01efea0003800000 */
[----:B------:R-:W1:Y:S01]  /*24a0*/  S2UR UR8, SR_CgaCtaId ;  /* 0x00000000000879c3 */ /* 0x000e620000008800 */
[----:B------:R-:W-:Y:S01]  /*24b0*/  IMAD.IADD R13, R9, 0x1, R14 ;  /* 0x00000001090d7824 */ /* 0x000fe200078e020e */
[----:B------:R-:W-:Y:S01]  /*24c0*/  UMOV UR6, 0x400 ;  /* 0x0000040000067882 */ /* 0x000fe20000000000 */
[----:B------:R-:W-:Y:S03]  /*24d0*/  BSSY.RECONVERGENT B1, `(.L_x_50) ;  /* 0x0000008000017945 */ /* 0x000fe60003800200 */
[----:B------:R-:W-:Y:S01]  /*24e0*/  ISETP.GE.AND P1, PT, R13, UR4, PT ;  /* 0x000000040d007c0c */ /* 0x000fe2000bf26270 */
[----:B-1----:R-:W-:-:S06]  /*24f0*/  ULEA UR6, UR8, UR6, 0x18 ;  /* 0x0000000608067291 */ /* 0x002fcc000f8ec0ff */
[----:B------:R-:W-:-:S06]  /*2500*/  LEA R16, R14, UR6, 0x2 ;  /* 0x000000060e107c11 */ /* 0x000fcc000f8e10ff */
[----:B------:R-:W-:Y:S05]  /*2510*/  @P1 BRA `(.L_x_51) ;  /* 0x00000000000c1947 */ /* 0x000fea0003800000 */
[----:B------:R-:W1:Y:S01]  /*2520*/  LDS R15, [R16] ;  /* 0x00000000100f7984 */ /* 0x000e620000000800 */
[----:B0-----:R-:W-:-:S05]  /*2530*/  IMAD.WIDE R12, R13, 0x4, R10 ;  /* 0x000000040d0c7825 */ /* 0x001fca00078e020a */
[----:B-1----:R1:W-:Y:S02]  /*2540*/  REDG.E.ADD.STRONG.GPU desc[UR12][R12.64], R15 ;  /* 0x0000000f0c00798e */ /* 0x0023e4000c12e10c */
.L_x_51:
[----:B------:R-:W-:Y:S05]  /*2550*/  BSYNC.RECONVERGENT B1 ;  /* 0x0000000000017941 */ /* 0x000fea0003800200 */
.L_x_50:
[----:B------:R2:W-:Y:S02]  /*2560*/  STS [R16], RZ ;  /* 0x000000ff10007388 */ /* 0x0005e40000000800 */
.L_x_49:
[----:B------:R-:W-:Y:S05]  /*2570*/  BSYNC.RECONVERGENT B0 ;  /* 0x0000000000007941 */ /* 0x000fea0003800200 */
.L_x_48:
[----:B------:R-:W-:Y:S01]  /*2580*/  VIADD R14, R14, UR11 ;  /* 0x0000000b0e0e7c36 */ /* 0x000fe20008000000 */
[----:B------:R-:W-:Y:S04]  /*2590*/  BSSY.RECONVERGENT B0, `(.L_x_52) ;  /* 0x0000010000007945 */ /* 0x000fe80003800200 */
[----:B------:R-:W-:-:S13]  /*25a0*/  ISETP.GT.U32.AND P1, PT, R14, 0x1ff, PT ;  /* 0x000001ff0e00780c */ /* 0x000fda0003f24070 */
[----:B------:R-:W-:Y:S05]  /*25b0*/  @P1 BRA `(.L_x_53) ;  /* 0x0000000000341947 */ /* 0x000fea0003800000 */
[----:B------:R-:W3:Y:S01]  /*25c0*/  S2UR UR8, SR_CgaCtaId ;  /* 0x00000000000879c3 */ /* 0x000ee20000008800 */
[----:B-1----:R-:W-:Y:S01]  /*25d0*/  IMAD.IADD R13, R9, 0x1, R14 ;  /* 0x00000001090d7824 */ /* 0x002fe200078e020e */
[----:B------:R-:W-:Y:S01]  /*25e0*/  UMOV UR6, 0x400 ;  /* 0x0000040000067882 */ /* 0x000fe20000000000 */
[----:B------:R-:W-:Y:S03]  /*25f0*/  BSSY.RECONVERGENT B1, `(.L_x_54) ;  /* 0x0000008000017945 */ /* 0x000fe60003800200 */
[----:B------:R-:W-:Y:S01]  /*2600*/  ISETP.GE.AND P1, PT, R13, UR4, PT ;  /* 0x000000040d007c0c */ /* 0x000fe2000bf26270 */
[----:B---3--:R-:W-:-:S06]  /*2610*/  ULEA UR6, UR8, UR6, 0x18 ;  /* 0x0000000608067291 */ /* 0x008fcc000f8ec0ff */
[----:B--2---:R-:W-:-:S06]  /*2620*/  LEA R16, R14, UR6, 0x2 ;  /* 0x000000060e107c11 */ /* 0x004fcc000f8e10ff */
[----:B------:R-:W-:Y:S05]  /*2630*/  @P1 BRA `(.L_x_55) ;  /* 0x00000000000c1947 */ /* 0x000fea0003800000 */
[----:B------:R-:W1:Y:S01]  /*2640*/  LDS R15, [R16] ;  /* 0x00000000100f7984 */ /* 0x000e620000000800 */
[----:B0-----:R-:W-:-:S05]  /*2650*/  IMAD.WIDE R12, R13, 0x4, R10 ;  /* 0x000000040d0c7825 */ /* 0x001fca00078e020a */
[----:B-1----:R1:W-:Y:S02]  /*2660*/  REDG.E.ADD.STRONG.GPU desc[UR12][R12.64], R15 ;  /* 0x0000000f0c00798e */ /* 0x0023e4000c12e10c */
.L_x_55:
[----:B------:R-:W-:Y:S05]  /*2670*/  BSYNC.RECONVERGENT B1 ;  /* 0x0000000000017941 */ /* 0x000fea0003800200 */
.L_x_54:
[----:B------:R3:W-:Y:S02]  /*2680*/  STS [R16], RZ ;  /* 0x000000ff10007388 */ /* 0x0007e40000000800 */
.L_x_53:
[----:B------:R-:W-:Y:S05]  /*2690*/  BSYNC.RECONVERGENT B0 ;  /* 0x0000000000007941 */ /* 0x000fea0003800200 */
.L_x_52:
[----:B------:R-:W-:Y:S01]  /*26a0*/  VIADD R14, R14, UR11 ;  /* 0x0000000b0e0e7c36 */ /* 0x000fe20008000000 */
[----:B------:R-:W-:Y:S04]  /*26b0*/  BSSY.RECONVERGENT B0, `(.L_x_56) ;  /* 0x0000010000007945 */ /* 0x000fe80003800200 */
[----:B------:R-:W-:-:S13]  /*26c0*/  ISETP.GT.U32.AND P1, PT, R14, 0x1ff, PT ;  /* 0x000001ff0e00780c */ /* 0x000fda0003f24070 */
[----:B------:R-:W-:Y:S05]  /*26d0*/  @P1 BRA `(.L_x_57) ;  /* 0x0000000000341947 */ /* 0x000fea0003800000 */
[----:B------:R-:W4:Y:S01]  /*26e0*/  S2UR UR8, SR_CgaCtaId ;  /* 0x00000000000879c3 */ /* 0x000f220000008800 */
[----:B-1----:R-:W-:Y:S01]  /*26f0*/  IMAD.IADD R13, R9, 0x1, R14 ;  /* 0x00000001090d7824 */ /* 0x002fe200078e020e */
[----:B------:R-:W-:Y:S01]  /*2700*/  UMOV UR6, 0x400 ;  /* 0x0000040000067882 */ /* 0x000fe20000000000 */
[----:B------:R-:W-:Y:S03]  /*2710*/  BSSY.RECONVERGENT B1, `(.L_x_58) ;  /* 0x0000008000017945 */ /* 0x000fe60003800200 */
[----:B------:R-:W-:Y:S01]  /*2720*/  ISETP.GE.AND P1, PT, R13, UR4, PT ;  /* 0x000000040d007c0c */ /* 0x000fe2000bf26270 */
[----:B----4-:R-:W-:-:S06]  /*2730*/  ULEA UR6, UR8, UR6, 0x18 ;  /* 0x0000000608067291 */ /* 0x010fcc000f8ec0ff */
[----:B--23--:R-:W-:-:S06]  /*2740*/  LEA R16, R14, UR6, 0x2 ;  /* 0x000000060e107c11 */ /* 0x00cfcc000f8e10ff */
[----:B------:R-:W-:Y:S05]  /*2750*/  @P1 BRA `(.L_x_59) ;  /* 0x00000000000c1947 */ /* 0x000fea0003800000 */
[----:B------:R-:W1:Y:S01]  /*2760*/  LDS R15, [R16] ;  /* 0x00000000100f7984 */ /* 0x000e620000000800 */
[----:B0-----:R-:W-:-:S05]  /*2770*/  IMAD.WIDE R12, R13, 0x4, R10 ;  /* 0x000000040d0c7825 */ /* 0x001fca00078e020a */
[----:B-1----:R1:W-:Y:S02]  /*2780*/  REDG.E.ADD.STRONG.GPU desc[UR12][R12.64], R15 ;  /* 0x0000000f0c00798e */ /* 0x0023e4000c12e10c */
.L_x_59:
[----:B------:R-:W-:Y:S05]  /*2790*/  BSYNC.RECONVERGENT B1 ;  /* 0x0000000000017941 */ /* 0x000fea0003800200 */
.L_x_58:
[----:B------:R4:W-:Y:S02]  /*27a0*/  STS [R16], RZ ;  /* 0x000000ff10007388 */ /* 0x0009e40000000800 */
.L_x_57:
[----:B------:R-:W-:Y:S05]  /*27b0*/  BSYNC.RECONVERGENT B0 ;  /* 0x0000000000007941 */ /* 0x000fea0003800200 */
.L_x_56:
[----:B------:R-:W-:Y:S01]  /*27c0*/  VIADD R14, R14, UR11 ;  /* 0x0000000b0e0e7c36 */ /* 0x000fe20008000000 */
[----:B------:R-:W-:Y:S04]  /*27d0*/  BSSY.RECONVERGENT B0, `(.L_x_60) ;  /* 0x0000010000007945 */ /* 0x000fe80003800200 */
[----:B------:R-:W-:-:S13]  /*27e0*/  ISETP.GT.U32.AND P1, PT, R14, 0x1ff, PT ;  /* 0x000001ff0e00780c */ /* 0x000fda0003f24070 */
[----:B------:R-:W-:Y:S05]  /*27f0*/  @P1 BRA `(.L_x_61) ;  /* 0x0000000000341947 */ /* 0x000fea0003800000 */
[----:B------:R-:W5:Y:S01]  /*2800*/  S2UR UR8, SR_CgaCtaId ;  /* 0x00000000000879c3 */ /* 0x000f620000008800 */
[----:B-1----:R-:W-:Y:S01]  /*2810*/  IMAD.IADD R13, R9, 0x1, R14 ;  /* 0x00000001090d7824 */ /* 0x002fe200078e020e */
[----:B------:R-:W-:Y:S01]  /*2820*/  UMOV UR6, 0x400 ;  /* 0x0000040000067882 */ /* 0x000fe20000000000 */
[----:B------:R-:W-:Y:S03]  /*2830*/  BSSY.RECONVERGENT B1, `(.L_x_62) ;  /* 0x0000008000017945 */ /* 0x000fe60003800200 */
[----:B------:R-:W-:Y:S01]  /*2840*/  ISETP.GE.AND P1, PT, R13, UR4, PT ;  /* 0x000000040d007c0c */ /* 0x000fe2000bf26270 */
[----:B-----5:R-:W-:-:S06]  /*2850*/  ULEA UR6, UR8, UR6, 0x18 ;  /* 0x0000000608067291 */ /* 0x020fcc000f8ec0ff */
[----:B------:R-:W-:-:S06]  /*2860*/  LEA R14, R14, UR6, 0x2 ;  /* 0x000000060e0e7c11 */ /* 0x000fcc000f8e10ff */
[----:B------:R-:W-:Y:S05]  /*2870*/  @P1 BRA `(.L_x_63) ;  /* 0x00000000000c1947 */ /* 0x000fea0003800000 */
[----:B------:R-:W1:Y:S01]  /*2880*/  LDS R15, [R14] ;  /* 0x000000000e0f7984 */ /* 0x000e620000000800 */
[----:B0-----:R-:W-:-:S05]  /*2890*/  IMAD.WIDE R12, R13, 0x4, R10 ;  /* 0x000000040d0c7825 */ /* 0x001fca00078e020a */
[----:B-1----:R1:W-:Y:S02]  /*28a0*/  REDG.E.ADD.STRONG.GPU desc[UR12][R12.64], R15 ;  /* 0x0000000f0c00798e */ /* 0x0023e4000c12e10c */
.L_x_63:
[----:B------:R-:W-:Y:S05]  /*28b0*/  BSYNC.RECONVERGENT B1 ;  /* 0x0000000000017941 */ /* 0x000fea0003800200 */
.L_x_62:
[----:B------:R0:W-:Y:S02]  /*28c0*/  STS [R14], RZ ;  /* 0x000000ff0e007388 */ /* 0x0001e40000000800 */
.L_x_61:
[----:B------:R-:W-:Y:S05]  /*28d0*/  BSYNC.RECONVERGENT B0 ;  /* 0x0000000000007941 */ /* 0x000fea0003800200 */
.L_x_60:
[----:B------:R-:W-:Y:S05]  /*28e0*/  @P0 BRA `(.L_x_64) ;  /* 0xfffffff800d40947 */ /* 0x000fea000383ffff */
[----:B------:R-:W-:-:S07]  /*28f0*/  IMAD.MOV.U32 R8, RZ, RZ, R6 ;  /* 0x000000ffff087224 */ /* 0x000fce00078e0006 */
.L_x_47:
[----:B------:R-:W-:-:S13]  /*2900*/  ISETP.NE.AND P0, PT, R2, RZ, PT ;  /* 0x000000ff0200720c */ /* 0x000fda0003f05270 */
[----:B------:R-:W-:Y:S05]  /*2910*/  @!P0 BRA `(.L_x_65) ;  /* 0x0000000000f48947 */ /* 0x000fea0003800000 */
[----:B------:R-:W-:Y:S01]  /*2920*/  IMAD R8, R8, UR11, R3 ;  /* 0x0000000b08087c24 */ /* 0x000fe2000f8e0203 */
        /* <DEDUP_REMOVED lines=11> */
[----:B--234-:R-:W1:Y:S01]  /*29e0*/  LDS R13, [R12] ;  /* 0x000000000c0d7984 */ /* 0x01ce620000000800 */
[----:B0-----:R-:W0:Y:S02]  /*29f0*/  LDC.64 R10, c[0x0][0x388] ;  /* 0x0000e200ff0a7b82 */ /* 0x001e240000000a00 */
[----:B0-----:R-:W-:-:S05]  /*2a00*/  IMAD.WIDE R10, R15, 0x4, R10 ;  /* 0x000000040f0a7825 */ /* 0x001fca00078e020a */
[----:B-1----:R1:W-:Y:S02]  /*2a10*/  REDG.E.ADD.STRONG.GPU desc[UR12][R10.64], R13 ;  /* 0x0000000d0a00798e */ /* 0x0023e4000c12e10c */
.L_x_69:
[----:B------:R-:W-:Y:S05]  /*2a20*/  BSYNC.RECONVERGENT B1 ;  /* 0x0000000000017941 */ /* 0x000fea0003800200 */
.L_x_68:
[----:B------:R0:W-:Y:S02]  /*2a30*/  STS [R12], RZ ;  /* 0x000000ff0c007388 */ /* 0x0001e40000000800 */
.L_x_67:
[----:B------:R-:W-:Y:S05]  /*2a40*/  BSYNC.RECONVERGENT B0 ;  /* 0x0000000000007941 */ /* 0x000fea0003800200 */
.L_x_66:
[----:B------:R-:W-:-:S13]  /*2a50*/  ISETP.NE.AND P0, PT, R2, 0x1, PT ;  /* 0x000000010200780c */ /* 0x000fda0003f05270 */
[----:B------:R-:W-:Y:S05]  /*2a60*/  @!P0 BRA `(.L_x_65) ;  /* 0x0000000000a08947 */ /* 0x000fea0003800000 */
        /* <DEDUP_REMOVED lines=10> */
[----:B0-----:R-:W-:-:S06]  /*2b10*/  LEA R12, R8, UR6, 0x2 ;  /* 0x00000006080c7c11 */ /* 0x001fcc000f8e10ff */
[----:B------:R-:W-:Y:S05]  /*2b20*/  @P0 BRA `(.L_x_73) ;  /* 0x0000000000100947 */ /* 0x000fea0003800000 */
[----:B--234-:R-:W0:Y:S01]  /*2b30*/  LDS R13, [R12] ;  /* 0x000000000c0d7984 */ /* 0x01ce220000000800 */
[----:B------:R-:W1:Y:S02]  /*2b40*/  LDC.64 R10, c[0x0][0x388] ;  /* 0x0000e200ff0a7b82 */ /* 0x000e640000000a00 */
[----:B-1----:R-:W-:-:S05]  /*2b50*/  IMAD.WIDE R10, R15, 0x4, R10 ;  /* 0x000000040f0a7825 */ /* 0x002fca00078e020a */
[----:B0-----:R0:W-:Y:S02]  /*2b60*/  REDG.E.ADD.STRONG.GPU desc[UR12][R10.64], R13 ;  /* 0x0000000d0a00798e */ /* 0x0011e4000c12e10c */
.L_x_73:
[----:B------:R-:W-:Y:S05]  /*2b70*/  BSYNC.RECONVERGENT B1 ;  /* 0x0000000000017941 */ /* 0x000fea0003800200 */
.L_x_72:
[----:B------:R1:W-:Y:S02]  /*2b80*/  STS [R12], RZ ;  /* 0x000000ff0c007388 */ /* 0x0003e40000000800 */
.L_x_71:
[----:B------:R-:W-:Y:S05]  /*2b90*/  BSYNC.RECONVERGENT B0 ;  /* 0x0000000000007941 */ /* 0x000fea0003800200 */
.L_x_70:
[----:B------:R-:W-:-:S13]  /*2ba0*/  ISETP.NE.AND P0, PT, R2, 0x2, PT ;  /* 0x000000020200780c */ /* 0x000fda0003f05270 */
[----:B------:R-:W-:Y:S05]  /*2bb0*/  @!P0 BRA `(.L_x_65) ;  /* 0x00000000004c8947 */ /* 0x000fea0003800000 */
[----:B------:R-:W-:Y:S01]  /*2bc0*/  VIADD R8, R8, UR11 ;  /* 0x0000000b08087c36 */ /* 0x000fe20008000000 */
[----:B------:R-:W-:Y:S04]  /*2bd0*/  BSSY.RECONVERGENT B0, `(.L_x_65) ;  /* 0x0000011000007945 */ /* 0x000fe80003800200 */
[----:B------:R-:W-:-:S13]  /*2be0*/  ISETP.GT.U32.AND P0, PT, R8, 0x1ff, PT ;  /* 0x000001ff0800780c */ /* 0x000fda0003f04070 */
[----:B------:R-:W-:Y:S05]  /*2bf0*/  @P0 BRA `(.L_x_74) ;  /* 0x0000000000380947 */ /* 0x000fea0003800000 */
[----:B------:R-:W5:Y:S01]  /*2c00*/  S2UR UR8, SR_CgaCtaId ;  /* 0x00000000000879c3 */ /* 0x000f620000008800 */
[----:B01234-:R-:W-:Y:S01]  /*2c10*/  IMAD.IADD R13, R9, 0x1, R8 ;  /* 0x00000001090d7824 */ /* 0x01ffe200078e0208 */
[----:B------:R-:W-:Y:S01]  /*2c20*/  UMOV UR6, 0x400 ;  /* 0x0000040000067882 */ /* 0x000fe20000000000 */
[----:B------:R-:W-:Y:S03]  /*2c30*/  BSSY.RECONVERGENT B1, `(.L_x_75) ;  /* 0x0000009000017945 */ /* 0x000fe60003800200 */
[----:B------:R-:W-:Y:S01]  /*2c40*/  ISETP.GE.AND P0, PT, R13, UR4, PT ;  /* 0x000000040d007c0c */ /* 0x000fe2000bf06270 */
[----:B-----5:R-:W-:-:S06]  /*2c50*/  ULEA UR6, UR8, UR6, 0x18 ;  /* 0x0000000608067291 */ /* 0x020fcc000f8ec0ff */
[----:B------:R-:W-:-:S06]  /*2c60*/  LEA R10, R8, UR6, 0x2 ;  /* 0x00000006080a7c11 */ /* 0x000fcc000f8e10ff */
[----:B------:R-:W-:Y:S05]  /*2c70*/  @P0 BRA `(.L_x_76) ;  /* 0x0000000000100947 */ /* 0x000fea0003800000 */
[----:B------:R-:W0:Y:S01]  /*2c80*/  LDS R11, [R10] ;  /* 0x000000000a0b7984 */ /* 0x000e220000000800 */
[----:B------:R-:W1:Y:S02]  /*2c90*/  LDC.64 R8, c[0x0][0x388] ;  /* 0x0000e200ff087b82 */ /* 0x000e640000000a00 */
[----:B-1----:R-:W-:-:S05]  /*2ca0*/  IMAD.WIDE R8, R13, 0x4, R8 ;  /* 0x000000040d087825 */ /* 0x002fca00078e0208 */
[----:B0-----:R0:W-:Y:S02]  /*2cb0*/  REDG.E.ADD.STRONG.GPU desc[UR12][R8.64], R11 ;  /* 0x0000000b0800798e */ /* 0x0011e4000c12e10c */
.L_x_76:
[----:B------:R-:W-:Y:S05]  /*2cc0*/  BSYNC.RECONVERGENT B1 ;  /* 0x0000000000017941 */ /* 0x000fea0003800200 */
.L_x_75:
[----:B------:R1:W-:Y:S02]  /*2cd0*/  STS [R10], RZ ;  /* 0x000000ff0a007388 */ /* 0x0003e40000000800 */
.L_x_74:
[----:B------:R-:W-:Y:S05]  /*2ce0*/  BSYNC.RECONVERGENT B0 ;  /* 0x0000000000007941 */ /* 0x000fea0003800200 */
.L_x_65:
[----:B------:R-:W-:Y:S06]  /*2cf0*/  BAR.SYNC.DEFER_BLOCKING 0x0 ;  /* 0x0000000000007b1d */ /* 0x000fec0000010000 */
.L_x_39:
[----:B------:R-:W-:-:S04]  /*2d00*/  UIADD3 UR5, UPT, UPT, UR5, 0x1, URZ ;  /* 0x0000000105057890 */ /* 0x000fc8000fffe0ff */
[----:B------:R-:W-:-:S09]  /*2d10*/  UISETP.NE.AND UP2, UPT, UR5, 0x8, UPT ;  /* 0x000000080500788c */ /* 0x000fd2000bf45270 */
[----:B------:R-:W-:Y:S05]  /*2d20*/  BRA.U UP2, `(.L_x_77) ;  /* 0xffffffe502a87547 */ /* 0x000fea000b83ffff */
[----:B------:R-:W5:Y:S08]  /*2d30*/  S2UR UR6, SR_CgaCtaId ;  /* 0x00000000000679c3 */ /* 0x000f700000008800 */
[----:B------:R-:W-:Y:S01]  /*2d40*/  BAR.SYNC.DEFER_BLOCKING 0x0 ;  /* 0x0000000000007b1d */ /* 0x000fe20000010000 */
[----:B------:R-:W-:-:S04]  /*2d50*/  LOP3.LUT R0, R0, 0xffff, RZ, 0xc0, !PT ;  /* 0x0000ffff00007812 */ /* 0x000fc800078ec0ff */
[----:B------:R-:W-:Y:S01]  /*2d60*/  ISETP.GE.U32.AND P0, PT, R0, 0x4, PT ;  /* 0x000000040000780c */ /* 0x000fe20003f06070 */
[----:B------:R-:W-:Y:S01]  /*2d70*/  UMOV UR5, 0x400 ;  /* 0x0000040000057882 */ /* 0x000fe20000000000 */
[----:B------:R-:W-:Y:S01]  /*2d80*/  IMAD.MOV.U32 R0, RZ, RZ, RZ ;  /* 0x000000ffff007224 */ /* 0x000fe200078e00ff */
[----:B-----5:R-:W-:-:S09]  /*2d90*/  ULEA UR5, UR6, UR5, 0x18 ;  /* 0x0000000506057291 */ /* 0x020fd2000f8ec0ff */
[----:B01234-:R-:W0:Y:S01]  /*2da0*/  LDS R10, [UR5+0x800] ;  /* 0x00080005ff0a7984 */ /* 0x01fe220008000800 */
[----:B------:R-:W-:Y:S05]  /*2db0*/  @!P0 BRA `(.L_x_78) ;  /* 0x0000000000f48947 */ /* 0x000fea0003800000 */
[----:B------:R-:W1:Y:S01]  /*2dc0*/  LDC R0, c[0x0][0x360] ;  /* 0x0000d800ff007b82 */ /* 0x000e620000000800 */
[----:B------:R-:W-:Y:S01]  /*2dd0*/  LOP3.LUT R12, R7, 0xfffc, RZ, 0xc0, !PT ;  /* 0x0000fffc070c7812 */ /* 0x000fe200078ec0ff */
[--C-:B0-----:R-:W-:Y:S02]  /*2de0*/  IMAD.IADD R7, R10, 0x1, R3.reuse ;  /* 0x000000010a077824 */ /* 0x101fe400078e0203 */
[C---:B------:R-:W-:Y:S02]  /*2df0*/  IMAD.SHL.U32 R11, R3.reuse, 0x4, RZ ;  /* 0x00000004030b7824 */ /* 0x040fe400078e00ff */
[----:B------:R-:W-:Y:S02]  /*2e00*/  VIADD R13, R3, UR11 ;  /* 0x0000000b030d7c36 */ /* 0x000fe40008000000 */
[----:B------:R-:W0:Y:S01]  /*2e10*/  LDC.64 R4, c[0x0][0x388] ;  /* 0x0000e200ff047b82 */ /* 0x000e220000000a00 */
[----:B------:R-:W-:Y:S02]  /*2e20*/  IMAD.MOV.U32 R15, RZ, RZ, R3 ;  /* 0x000000ffff0f7224 */ /* 0x000fe400078e0003 */
[----:B------:R-:W-:-:S02]  /*2e30*/  IMAD.MOV R12, RZ, RZ, -R12 ;  /* 0x000000ffff0c7224 */ /* 0x000fc400078e0a0c */
[----:B------:R-:W-:Y:S02]  /*2e40*/  IMAD.IADD R25, R13, 0x1, R10 ;  /* 0x000000010d197824 */ /* 0x000fe400078e020a */
[C---:B-1----:R-:W-:Y:S02]  /*2e50*/  IMAD R14, R0.reuse, 0x4, R11 ;  /* 0x00000004000e7824 */ /* 0x042fe400078e020b */
[C---:B------:R-:W-:Y:S02]  /*2e60*/  IMAD R17, R0.reuse, 0x2, R3 ;  /* 0x0000000200117824 */ /* 0x040fe400078e0203 */
[C---:B------:R-:W-:Y:S02]  /*2e70*/  IMAD R16, R0.reuse, 0x8, R11 ;  /* 0x0000000800107824 */ /* 0x040fe400078e020b */
[C---:B------:R-:W-:Y:S02]  /*2e80*/  IMAD R19, R0.reuse, 0x3, R3 ;  /* 0x0000000300137824 */ /* 0x040fe400078e0203 */
[----:B------:R-:W-:-:S02]  /*2e90*/  IMAD R18, R0, 0xc, R11 ;  /* 0x0000000c00127824 */ /* 0x000fc400078e020b */
[C-C-:B------:R-:W-:Y:S02]  /*2ea0*/  IMAD R21, R0.reuse, 0x3, R7.reuse ;  /* 0x0000000300157824 */ /* 0x140fe400078e0207 */
[----:B0-----:R-:W-:-:S07]  /*2eb0*/  IMAD R23, R0, 0x2, R7 ;  /* 0x0000000200177824 */ /* 0x001fce00078e0207 */
.L_x_87:
[----:B------:R-:W-:Y:S01]  /*2ec0*/  ISETP.GE.AND P0, PT, R7, UR4, PT ;  /* 0x0000000407007c0c */ /* 0x000fe2000bf06270 */
[----:B------:R-:W-:Y:S01]  /*2ed0*/  BSSY.RECONVERGENT B0, `(.L_x_79) ;  /* 0x000000c000007945 */ /* 0x000fe20003800200 */
[----:B------:R-:W-:Y:S02]  /*2ee0*/  ISETP.GE.AND P1, PT, R25, UR4, PT ;  /* 0x0000000419007c0c */ /* 0x000fe4000bf26270 */
[----:B------:R-:W-:Y:S02]  /*2ef0*/  ISETP.GT.U32.OR P0, PT, R15, 0x1ff, P0 ;  /* 0x000001ff0f00780c */ /* 0x000fe40000704470 */
[----:B------:R-:W-:Y:S02]  /*2f00*/  ISETP.GE.AND P2, PT, R23, UR4, PT ;  /* 0x0000000417007c0c */ /* 0x000fe4000bf46270 */
[----:B------:R-:W-:Y:S02]  /*2f10*/  ISETP.GE.AND P3, PT, R21, UR4, PT ;  /* 0x0000000415007c0c */ /* 0x000fe4000bf66270 */
[----:B------:R-:W-:-:S02]  /*2f20*/  ISETP.GT.U32.OR P1, PT, R13, 0x1ff, P1 ;  /* 0x000001ff0d00780c */ /* 0x000fc40000f24470 */
[----:B------:R-:W-:Y:S02]  /*2f30*/  ISETP.GT.U32.OR P2, PT, R17, 0x1ff, P2 ;  /* 0x000001ff1100780c */ /* 0x000fe40001744470 */
[----:B------:R-:W-:-:S03]  /*2f40*/  ISETP.GT.U32.OR P3, PT, R19, 0x1ff, P3 ;  /* 0x000001ff1300780c */ /* 0x000fc60001f64470 */
[----:B0123--:R-:W-:Y:S10]  /*2f50*/  @P0 BRA `(.L_x_80) ;  /* 0x00000000000c0947 */ /* 0x00fff40003800000 */
[----:B------:R-:W0:Y:S01]  /*2f60*/  LDS R27, [R11+UR5] ;  /* 0x000000050b1b7984 */ /* 0x000e220008000800 */
[----:B------:R-:W-:-:S05]  /*2f70*/  IMAD.WIDE R8, R7, 0x4, R4 ;  /* 0x0000000407087825 */ /* 0x000fca00078e0204 */
[----:B0-----:R0:W-:Y:S02]  /*2f80*/  REDG.E.ADD.STRONG.GPU desc[UR12][R8.64], R27 ;  /* 0x0000001b0800798e */ /* 0x0011e4000c12e10c */
.L_x_80:
[----:B------:R-:W-:Y:S05]  /*2f90*/  BSYNC.RECONVERGENT B0 ;  /* 0x0000000000007941 */ /* 0x000fea0003800200 */
.L_x_79:
[----:B------:R-:W-:Y:S04]  /*2fa0*/  BSSY.RECONVERGENT B0, `(.L_x_81) ;  /* 0x0000005000007945 */ /* 0x000fe80003800200 */
[----:B------:R-:W-:Y:S05]  /*2fb0*/  @P1 BRA `(.L_x_82) ;  /* 0x00000000000c1947 */ /* 0x000fea0003800000 */
[----:B0-----:R-:W0:Y:S01]  /*2fc0*/  LDS R27, [R14+UR5] ;  /* 0x000000050e1b7984 */ /* 0x001e220008000800 */
[----:B------:R-:W-:-:S05]  /*2fd0*/  IMAD.WIDE R8, R25, 0x4, R4 ;  /* 0x0000000419087825 */ /* 0x000fca00078e0204 */
[----:B0-----:R1:W-:Y:S02]  /*2fe0*/  REDG.E.ADD.STRONG.GPU desc[UR12][R8.64], R27 ;  /* 0x0000001b0800798e */ /* 0x0013e4000c12e10c */
.L_x_82:
[----:B------:R-:W-:Y:S05]  /*2ff0*/  BSYNC.RECONVERGENT B0 ;  /* 0x0000000000007941 */ /* 0x000fea0003800200 */
.L_x_81:
[----:B------:R-:W-:Y:S04]  /*3000*/  BSSY.RECONVERGENT B0, `(.L_x_83) ;  /* 0x0000005000007945 */ /* 0x000fe80003800200 */
[----:B------:R-:W-:Y:S05]  /*3010*/  @P2 BRA `(.L_x_84) ;  /* 0x00000000000c2947 */ /* 0x000fea0003800000 */
[----:B01----:R-:W0:Y:S01]  /*3020*/  LDS R27, [R16+UR5] ;  /* 0x00000005101b7984 */ /* 0x003e220008000800 */
[----:B------:R-:W-:-:S05]  /*3030*/  IMAD.WIDE R8, R23, 0x4, R4 ;  /* 0x0000000417087825 */ /* 0x000fca00078e0204 */
[----:B0-----:R2:W-:Y:S02]  /*3040*/  REDG.E.ADD.STRONG.GPU desc[UR12][R8.64], R27 ;  /* 0x0000001b0800798e */ /* 0x0015e4000c12e10c */
.L_x_84:
[----:B------:R-:W-:Y:S05]  /*3050*/  BSYNC.RECONVERGENT B0 ;  /* 0x0000000000007941 */ /* 0x000fea0003800200 */
.L_x_83:
[----:B------:R-:W-:Y:S04]  /*3060*/  BSSY.RECONVERGENT B0, `(.L_x_85) ;  /* 0x0000005000007945 */ /* 0x000fe80003800200 */
[----:B------:R-:W-:Y:S05]  /*3070*/  @P3 BRA `(.L_x_86) ;  /* 0x00000000000c3947 */ /* 0x000fea0003800000 */
[----:B012---:R-:W0:Y:S01]  /*3080*/  LDS R27, [R18+UR5] ;  /* 0x00000005121b7984 */ /* 0x007e220008000800 */
[----:B------:R-:W-:-:S05]  /*3090*/  IMAD.WIDE R8, R21, 0x4, R4 ;  /* 0x0000000415087825 */ /* 0x000fca00078e0204 */
[----:B0-----:R3:W-:Y:S02]  /*30a0*/  REDG.E.ADD.STRONG.GPU desc[UR12][R8.64], R27 ;  /* 0x0000001b0800798e */ /* 0x0017e4000c12e10c */
.L_x_86:
[----:B------:R-:W-:Y:S05]  /*30b0*/  BSYNC.RECONVERGENT B0 ;  /* 0x0000000000007941 */ /* 0x000fea0003800200 */
.L_x_85:
[----:B------:R-:W-:Y:S01]  /*30c0*/  VIADD R12, R12, 0x4 ;  /* 0x000000040c0c7836 */ /* 0x000fe20000000000 */
[----:B------:R-:W-:Y:S01]  /*30d0*/  ULEA UR5, UR11, UR5, 0x4 ;  /* 0x000000050b057291 */ /* 0x000fe2000f8e20ff */
[C---:B------:R-:W-:Y:S02]  /*30e0*/  IMAD R7, R0.reuse, 0x4, R7 ;  /* 0x0000000400077824 */ /* 0x040fe400078e0207 */
[----:B------:R-:W-:Y:S01]  /*30f0*/  IMAD R13, R0, 0x4, R13 ;  /* 0x00000004000d7824 */ /* 0x000fe200078e020d */
[----:B------:R-:W-:Y:S01]  /*3100*/  ISETP.NE.AND P0, PT, R12, RZ, PT ;  /* 0x000000ff0c00720c */ /* 0x000fe20003f05270 */
[C---:B------:R-:W-:Y:S02]  /*3110*/  IMAD R17, R0.reuse, 0x4, R17 ;  /* 0x0000000400117824 */ /* 0x040fe400078e0211 */
[C---:B------:R-:W-:Y:S02]  /*3120*/  IMAD R19, R0.reuse, 0x4, R19 ;  /* 0x0000000400137824 */ /* 0x040fe400078e0213 */
[----:B------:R-:W-:-:S02]  /*3130*/  IMAD R21, R0, 0x4, R21 ;  /* 0x0000000400157824 */ /* 0x000fc400078e0215 */
[C---:B------:R-:W-:Y:S02]  /*3140*/  IMAD R23, R0.reuse, 0x4, R23 ;  /* 0x0000000400177824 */ /* 0x040fe400078e0217 */
[C---:B------:R-:W-:Y:S02]  /*3150*/  IMAD R25, R0.reuse, 0x4, R25 ;  /* 0x0000000400197824 */ /* 0x040fe400078e0219 */
[----:B------:R-:W-:Y:S02]  /*3160*/  IMAD R15, R0, 0x4, R15 ;  /* 0x00000004000f7824 */ /* 0x000fe400078e020f */
[----:B------:R-:W-:Y:S05]  /*3170*/  @P0 BRA `(.L_x_87) ;  /* 0xfffffffc00500947 */ /* 0x000fea000383ffff */
[----:B------:R-:W-:-:S07]  /*3180*/  IMAD.MOV.U32 R0, RZ, RZ, R6 ;  /* 0x000000ffff007224 */ /* 0x000fce00078e0006 */
.L_x_78:
[----:B------:R-:W-:-:S13]  /*3190*/  ISETP.NE.AND P0, PT, R2, RZ, PT ;  /* 0x000000ff0200720c */ /* 0x000fda0003f05270 */
[----:B------:R-:W-:Y:S05]  /*31a0*/  @!P0 EXIT ;  /* 0x000000000000894d */ /* 0x000fea0003800000 */
[----:B------:R-:W4:Y:S01]  /*31b0*/  S2UR UR6, SR_CgaCtaId ;  /* 0x00000000000679c3 */ /* 0x000f220000008800 */
[----:B------:R-:W-:Y:S01]  /*31c0*/  UMOV UR5, 0x400 ;  /* 0x0000040000057882 */ /* 0x000fe20000000000 */
[----:B------:R-:W-:Y:S02]  /*31d0*/  IMAD R7, R0, UR11, R3 ;  /* 0x0000000b00077c24 */ /* 0x000fe4000f8e0203 */
[----:B------:R-:W-:Y:S02]  /*31e0*/  IMAD.MOV R6, RZ, RZ, -R2 ;  /* 0x000000ffff067224 */ /* 0x000fe400078e0a02 */
[----:B0123--:R-:W-:Y:S02]  /*31f0*/  IMAD.IADD R9, R10, 0x1, R7 ;  /* 0x000000010a097824 */ /* 0x00ffe400078e0207 */
[----:B------:R-:W0:Y:S01]  /*3200*/  LDC.64 R4, c[0x0][0x388] ;  /* 0x0000e200ff047b82 */ /* 0x000e220000000a00 */
[----:B----4-:R-:W-:-:S06]  /*3210*/  ULEA UR5, UR6, UR5, 0x18 ;  /* 0x0000000506057291 */ /* 0x010fcc000f8ec0ff */
[----:B------:R-:W-:-:S07]  /*3220*/  LEA R0, R7, UR5, 0x2 ;  /* 0x0000000507007c11 */ /* 0x000fce000f8e10ff */
.L_x_90:
[----:B------:R-:W1:Y:S01]  /*3230*/  LDC R13, c[0x0][0x360] ;  /* 0x0000d800ff0d7b82 */ /* 0x000e620000000800 */
[----:B------:R-:W-:Y:S01]  /*3240*/  ISETP.GE.AND P0, PT, R9, UR4, PT ;  /* 0x0000000409007c0c */ /* 0x000fe2000bf06270 */
[----:B------:R-:W-:Y:S01]  /*3250*/  VIADD R6, R6, 0x1 ;  /* 0x0000000106067836 */ /* 0x000fe20000000000 */
[----:B------:R-:W-:Y:S02]  /*3260*/  BSSY.RECONVERGENT B0, `(.L_x_88) ;  /* 0x0000008000007945 */ /* 0x000fe40003800200 */
[C---:B------:R-:W-:Y:S01]  /*3270*/  ISETP.GT.U32.OR P0, PT, R7.reuse, 0x1ff, P0 ;  /* 0x000001ff0700780c */ /* 0x040fe20000704470 */
[----:B------:R-:W-:Y:S01]  /*3280*/  VIADD R7, R7, UR11 ;  /* 0x0000000b07077c36 */ /* 0x000fe20008000000 */
[----:B------:R-:W-:-:S11]  /*3290*/  ISETP.NE.AND P1, PT, R6, RZ, PT ;  /* 0x000000ff0600720c */ /* 0x000fd60003f25270 */
[----:B--2---:R-:W-:Y:S05]  /*32a0*/  @P0 BRA `(.L_x_89) ;  /* 0x00000000000c0947 */ /* 0x004fea0003800000 */
[----:B------:R-:W2:Y:S01]  /*32b0*/  LDS R11, [R0] ;  /* 0x00000000000b7984 */ /* 0x000ea20000000800 */
[----:B0-----:R-:W-:-:S05]  /*32c0*/  IMAD.WIDE R2, R9, 0x4, R4 ;  /* 0x0000000409027825 */ /* 0x001fca00078e0204 */
[----:B--2---:R2:W-:Y:S02]  /*32d0*/  REDG.E.ADD.STRONG.GPU desc[UR12][R2.64], R11 ;  /* 0x0000000b0200798e */ /* 0x0045e4000c12e10c */
.L_x_89:
[----:B------:R-:W-:Y:S05]  /*32e0*/  BSYNC.RECONVERGENT B0 ;  /* 0x0000000000007941 */ /* 0x000fea0003800200 */
.L_x_88:
[----:B-1----:R-:W-:Y:S02]  /*32f0*/  IMAD R0, R13, 0x4, R0 ;  /* 0x000000040d007824 */ /* 0x002fe400078e0200 */
[----:B------:R-:W-:Y:S01]  /*3300*/  VIADD R9, R9, UR11 ;  /* 0x0000000b09097c36 */ /* 0x000fe20008000000 */
[----:B------:R-:W-:Y:S06]  /*3310*/  @P1 BRA `(.L_x_90) ;  /* 0xfffffffc00c41947 */ /* 0x000fec000383ffff */
[----:B------:R-:W-:Y:S05]  /*3320*/  EXIT ;  /* 0x000000000000794d */ /* 0x000fea0003800000 */
        .weak           $__internal_0_$__cuda_sm20_div_u16
        .type           $__internal_0_$__cuda_sm20_div_u16,@function
        .size           $__internal_0_$__cuda_sm20_div_u16,(.L_x_96 - $__internal_0_$__cuda_sm20_div_u16)
$__internal_0_$__cuda_sm20_div_u16:
[----:B------:R-:W0:Y:S01]  /*3330*/  I2F.U16 R0, UR5 ;  /* 0x0000000500007d06 */ /* 0x000e220008101000 */
[----:B------:R-:W-:Y:S01]  /*3340*/  IMAD.MOV.U32 R2, RZ, RZ, 0x4b800000 ;  /* 0x4b800000ff027424 */ /* 0x000fe200078e00ff */
[C---:B0-----:R-:W-:Y:S02]  /*3350*/  FSETP.GEU.AND P1, PT, |R0|.reuse, 1.175494350822287508e-38, PT ;  /* 0x008000000000780b */ /* 0x041fe40003f2e200 */
[----:B------:R-:W-:Y:S02]  /*3360*/  FSETP.GT.AND P0, PT, |R0|, 8.50705917302346158658e+37, PT ;  /* 0x7e8000000000780b */ /* 0x000fe40003f04200 */
[----:B------:R-:W-:-:S04]  /*3370*/  FSEL R2, R2, 1, !P1 ;  /* 0x3f80000002027808 */ /* 0x000fc80004800000 */
[----:B------:R-:W-:Y:S01]  /*3380*/  FSEL R3, R2, 0.25, !P0 ;  /* 0x3e80000002037808 */ /* 0x000fe20004000000 */
[----:B------:R-:W-:Y:S01]  /*3390*/  IMAD.MOV.U32 R2, RZ, RZ, R6 ;  /* 0x000000ffff027224 */ /* 0x000fe200078e0006 */
[----:B------:R-:W-:-:S03]  /*33a0*/  ISETP.NE.U32.AND P0, PT, RZ, UR5, PT ;  /* 0x00000005ff007c0c */ /* 0x000fc6000bf05070 */
[----:B------:R-:W-:Y:S01]  /*33b0*/  FMUL R4, R0, R3 ;  /* 0x0000000300047220 */ /* 0x000fe20000400000 */
[----:B------:R-:W-:-:S05]  /*33c0*/  I2FP.F32.U32.RZ R0, UR4 ;  /* 0x0000000400007c45 */ /* 0x000fca000820d000 */
[----:B------:R-:W0:Y:S02]  /*33d0*/  MUFU.RCP R4, R4 ;  /* 0x0000000400047308 */ /* 0x000e240000001000 */
[----:B0-----:R-:W-:-:S04]  /*33e0*/  FMUL R3, R3, R4 ;  /* 0x0000000403037220 */ /* 0x001fc80000400000 */
[----:B------:R-:W-:-:S04]  /*33f0*/  VIADD R3, R3, 0x2 ;  /* 0x0000000203037836 */ /* 0x000fc80000000000 */
[----:B------:R-:W-:Y:S01]  /*3400*/  FMUL.RZ R5, R0, R3 ;  /* 0x0000000300057220 */ /* 0x000fe2000040c000 */
[----:B------:R-:W-:-:S05]  /*3410*/  IMAD.MOV.U32 R3, RZ, RZ, 0x0 ;  /* 0x00000000ff037424 */ /* 0x000fca00078e00ff */
[----:B------:R-:W0:Y:S02]  /*3420*/  F2I.U32.TRUNC.NTZ R5, R5 ;  /* 0x0000000500057305 */ /* 0x000e24000020f000 */
[----:B0-----:R-:W-:Y:S01]  /*3430*/  LOP3.LUT R0, R5, 0xffff, RZ, 0xc0, !PT ;  /* 0x0000ffff05007812 */ /* 0x001fe200078ec0ff */
[----:B------:R-:W-:Y:S01]  /*3440*/  @!P0 IMAD.MOV.U32 R0, RZ, RZ, -0x1 ;  /* 0xffffffffff008424 */ /* 0x000fe200078e00ff */
[----:B------:R-:W-:Y:S06]  /*3450*/  RET.REL.NODEC R2 `(_Z7n_countPiS_ii) ;  /* 0xffffffc802e87950 */ /* 0x000fec0003c3ffff */
.L_x_91:
[----:B------:R-:W-:-:S00]  /*3460*/  BRA `(.L_x_91) ;  /* 0xfffffffc00fc7947 */ /* 0x000fc0000383ffff */
[----:B------:R-:W-:-:S00]  /*3470*/  NOP ;  /* 0x0000000000007918 */ /* 0x000fc00000000000 */
        /* <DEDUP_REMOVED lines=8> */
.L_x_96:


//--------------------- .nv.shared._Z7n_countPiS_ii --------------------------
	.section	.nv.shared._Z7n_countPiS_ii,"aw",@nobits
	.sectionflags	@""
	.align	16
.nv.shared._Z7n_countPiS_ii:
	.zero		3088


//--------------------- .nv.shared.reserved.0     --------------------------
	.section	.nv.shared.reserved.0,"aw",@nobits
	.weak		__nv_reservedSMEM_offset_0_alias
	.size		__nv_reservedSMEM_offset_0_alias, 0, 64
	.other		__nv_reservedSMEM_offset_0_alias,@"STO_CUDA_RESERVED_SHARED STV_DEFAULT"
__nv_reservedSMEM_offset_0_alias:
	.zero		0
	.zero		64


//--------------------- .nv.constant0._Z7n_countPiS_ii --------------------------
	.section	.nv.constant0._Z7n_countPiS_ii,"a",@progbits
	.sectionflags	@""
	.align	4
.nv.constant0._Z7n_countPiS_ii:
	.zero		920


//--------------------- SYMBOLS --------------------------

	.type		.nv.reservedSmem.offset0,@object
	.size		.nv.reservedSmem.offset0,0x4
	.type		.nv.reservedSmem.cap,@object
	.size		.nv.reservedSmem.cap,0x4
